//
// Generated by NVIDIA NVVM Compiler
//
// Compiler Build ID: CL-36424714
// Cuda compilation tools, release 13.0, V13.0.88
// Based on NVVM 20.0.0
//

.version 9.0
.target sm_100
.address_size 64

	// .globl	_Z16monteCarloKernelPilm
.global .align 4 .b8 precalc_xorwow_matrix[102400];
.global .align 4 .b8 precalc_xorwow_offset_matrix[102400];
.global .align 4 .b8 mrg32k3aM1[2304];
.global .align 4 .b8 mrg32k3aM2[2304];
.global .align 4 .b8 mrg32k3aM1SubSeq[2016];
.global .align 4 .b8 mrg32k3aM2SubSeq[2016];
.global .align 4 .b8 mrg32k3aM1Seq[2304];
.global .align 4 .b8 mrg32k3aM2Seq[2304];
.const .align 8 .b8 __cr_lgamma_table[72];
.extern .shared .align 16 .b8 shared_data[];

.visible .entry _Z16monteCarloKernelPilm(
	.param .u64 .ptr .align 1 _Z16monteCarloKernelPilm_param_0,
	.param .u64 _Z16monteCarloKernelPilm_param_1,
	.param .u64 _Z16monteCarloKernelPilm_param_2
)
{
	.local .align 8 .b8 	__local_depot0[48];
	.reg .b64 	%SP;
	.reg .b64 	%SPL;
	.reg .pred 	%p<70>;
	.reg .b32 	%r<1262>;
	.reg .b32 	%f<7>;
	.reg .b64 	%rd<31>;

	mov.u64 	%SPL, __local_depot0;
	ld.param.u64 	%rd10, [_Z16monteCarloKernelPilm_param_0];
	ld.param.u64 	%rd11, [_Z16monteCarloKernelPilm_param_1];
	ld.param.u64 	%rd12, [_Z16monteCarloKernelPilm_param_2];
	add.u64 	%rd1, %SPL, 0;
	mov.u32 	%r1, %tid.x;
	mov.u32 	%r2, %ctaid.x;
	mov.u32 	%r1261, %ntid.x;
	mad.lo.s32 	%r1258, %r2, %r1261, %r1;
	cvt.u32.u64 	%r574, %rd12;
	xor.b32  	%r575, %r574, -1429050551;
	mul.lo.s32 	%r576, %r575, 1099087573;
	{ .reg .b32 tmp; mov.b64 {tmp, %r577}, %rd12; }
	xor.b32  	%r578, %r577, -136515619;
	mul.lo.s32 	%r579, %r578, -1703105765;
	add.s32 	%r580, %r576, %r579;
	add.s32 	%r1252, %r580, 6615241;
	add.s32 	%r982, %r576, 123456789;
	st.local.v2.u32 	[%rd1], {%r1252, %r982};
	xor.b32  	%r981, %r576, 362436069;
	add.s32 	%r980, %r579, 521288629;
	st.local.v2.u32 	[%rd1+8], {%r981, %r980};
	xor.b32  	%r979, %r579, 88675123;
	add.s32 	%r978, %r576, 5783321;
	st.local.v2.u32 	[%rd1+16], {%r979, %r978};
	setp.eq.s32 	%p1, %r1258, 0;
	@%p1 bra 	$L__BB0_115;
	cvt.s64.s32 	%rd30, %r1258;
	mov.b32 	%r965, 0;
$L__BB0_2:
	mov.u64 	%rd3, %rd30;
	and.b64  	%rd4, %rd3, 3;
	setp.eq.s64 	%p2, %rd4, 0;
	@%p2 bra 	$L__BB0_114;
	mul.wide.u32 	%rd14, %r965, 3200;
	mov.u64 	%rd15, precalc_xorwow_matrix;
	add.s64 	%rd5, %rd15, %rd14;
	mov.b32 	%r978, 0;
	mov.u32 	%r979, %r978;
	mov.u32 	%r980, %r978;
	mov.u32 	%r981, %r978;
	mov.u32 	%r982, %r978;
	mov.u32 	%r971, %r978;
$L__BB0_4:
	mul.wide.u32 	%rd16, %r971, 4;
	add.s64 	%rd17, %rd1, %rd16;
	ld.local.u32 	%r23, [%rd17+4];
	shl.b32 	%r24, %r971, 5;
	mov.b32 	%r977, 0;
$L__BB0_5:
	.pragma "nounroll";
	shr.u32 	%r584, %r23, %r977;
	and.b32  	%r585, %r584, 1;
	setp.eq.b32 	%p3, %r585, 1;
	not.pred 	%p4, %p3;
	add.s32 	%r586, %r24, %r977;
	mul.lo.s32 	%r587, %r586, 5;
	mul.wide.u32 	%rd18, %r587, 4;
	add.s64 	%rd6, %rd5, %rd18;
	@%p4 bra 	$L__BB0_7;
	ld.global.u32 	%r588, [%rd6];
	xor.b32  	%r982, %r982, %r588;
	ld.global.u32 	%r589, [%rd6+4];
	xor.b32  	%r981, %r981, %r589;
	ld.global.u32 	%r590, [%rd6+8];
	xor.b32  	%r980, %r980, %r590;
	ld.global.u32 	%r591, [%rd6+12];
	xor.b32  	%r979, %r979, %r591;
	ld.global.u32 	%r592, [%rd6+16];
	xor.b32  	%r978, %r978, %r592;
$L__BB0_7:
	and.b32  	%r594, %r584, 2;
	setp.eq.s32 	%p5, %r594, 0;
	@%p5 bra 	$L__BB0_9;
	ld.global.u32 	%r595, [%rd6+20];
	xor.b32  	%r982, %r982, %r595;
	ld.global.u32 	%r596, [%rd6+24];
	xor.b32  	%r981, %r981, %r596;
	ld.global.u32 	%r597, [%rd6+28];
	xor.b32  	%r980, %r980, %r597;
	ld.global.u32 	%r598, [%rd6+32];
	xor.b32  	%r979, %r979, %r598;
	ld.global.u32 	%r599, [%rd6+36];
	xor.b32  	%r978, %r978, %r599;
$L__BB0_9:
	and.b32  	%r601, %r584, 4;
	setp.eq.s32 	%p6, %r601, 0;
	@%p6 bra 	$L__BB0_11;
	ld.global.u32 	%r602, [%rd6+40];
	xor.b32  	%r982, %r982, %r602;
	ld.global.u32 	%r603, [%rd6+44];
	xor.b32  	%r981, %r981, %r603;
	ld.global.u32 	%r604, [%rd6+48];
	xor.b32  	%r980, %r980, %r604;
	ld.global.u32 	%r605, [%rd6+52];
	xor.b32  	%r979, %r979, %r605;
	ld.global.u32 	%r606, [%rd6+56];
	xor.b32  	%r978, %r978, %r606;
$L__BB0_11:
	and.b32  	%r608, %r584, 8;
	setp.eq.s32 	%p7, %r608, 0;
	@%p7 bra 	$L__BB0_13;
	ld.global.u32 	%r609, [%rd6+60];
	xor.b32  	%r982, %r982, %r609;
	ld.global.u32 	%r610, [%rd6+64];
	xor.b32  	%r981, %r981, %r610;
	ld.global.u32 	%r611, [%rd6+68];
	xor.b32  	%r980, %r980, %r611;
	ld.global.u32 	%r612, [%rd6+72];
	xor.b32  	%r979, %r979, %r612;
	ld.global.u32 	%r613, [%rd6+76];
	xor.b32  	%r978, %r978, %r613;
$L__BB0_13:
	and.b32  	%r615, %r584, 16;
	setp.eq.s32 	%p8, %r615, 0;
	@%p8 bra 	$L__BB0_15;
	ld.global.u32 	%r616, [%rd6+80];
	xor.b32  	%r982, %r982, %r616;
	ld.global.u32 	%r617, [%rd6+84];
	xor.b32  	%r981, %r981, %r617;
	ld.global.u32 	%r618, [%rd6+88];
	xor.b32  	%r980, %r980, %r618;
	ld.global.u32 	%r619, [%rd6+92];
	xor.b32  	%r979, %r979, %r619;
	ld.global.u32 	%r620, [%rd6+96];
	xor.b32  	%r978, %r978, %r620;
$L__BB0_15:
	and.b32  	%r622, %r584, 32;
	setp.eq.s32 	%p9, %r622, 0;
	@%p9 bra 	$L__BB0_17;
	ld.global.u32 	%r623, [%rd6+100];
	xor.b32  	%r982, %r982, %r623;
	ld.global.u32 	%r624, [%rd6+104];
	xor.b32  	%r981, %r981, %r624;
	ld.global.u32 	%r625, [%rd6+108];
	xor.b32  	%r980, %r980, %r625;
	ld.global.u32 	%r626, [%rd6+112];
	xor.b32  	%r979, %r979, %r626;
	ld.global.u32 	%r627, [%rd6+116];
	xor.b32  	%r978, %r978, %r627;
$L__BB0_17:
	and.b32  	%r629, %r584, 64;
	setp.eq.s32 	%p10, %r629, 0;
	@%p10 bra 	$L__BB0_19;
	ld.global.u32 	%r630, [%rd6+120];
	xor.b32  	%r982, %r982, %r630;
	ld.global.u32 	%r631, [%rd6+124];
	xor.b32  	%r981, %r981, %r631;
	ld.global.u32 	%r632, [%rd6+128];
	xor.b32  	%r980, %r980, %r632;
	ld.global.u32 	%r633, [%rd6+132];
	xor.b32  	%r979, %r979, %r633;
	ld.global.u32 	%r634, [%rd6+136];
	xor.b32  	%r978, %r978, %r634;
$L__BB0_19:
	and.b32  	%r636, %r584, 128;
	setp.eq.s32 	%p11, %r636, 0;
	@%p11 bra 	$L__BB0_21;
	ld.global.u32 	%r637, [%rd6+140];
	xor.b32  	%r982, %r982, %r637;
	ld.global.u32 	%r638, [%rd6+144];
	xor.b32  	%r981, %r981, %r638;
	ld.global.u32 	%r639, [%rd6+148];
	xor.b32  	%r980, %r980, %r639;
	ld.global.u32 	%r640, [%rd6+152];
	xor.b32  	%r979, %r979, %r640;
	ld.global.u32 	%r641, [%rd6+156];
	xor.b32  	%r978, %r978, %r641;
$L__BB0_21:
	and.b32  	%r643, %r584, 256;
	setp.eq.s32 	%p12, %r643, 0;
	@%p12 bra 	$L__BB0_23;
	ld.global.u32 	%r644, [%rd6+160];
	xor.b32  	%r982, %r982, %r644;
	ld.global.u32 	%r645, [%rd6+164];
	xor.b32  	%r981, %r981, %r645;
	ld.global.u32 	%r646, [%rd6+168];
	xor.b32  	%r980, %r980, %r646;
	ld.global.u32 	%r647, [%rd6+172];
	xor.b32  	%r979, %r979, %r647;
	ld.global.u32 	%r648, [%rd6+176];
	xor.b32  	%r978, %r978, %r648;
$L__BB0_23:
	and.b32  	%r650, %r584, 512;
	setp.eq.s32 	%p13, %r650, 0;
	@%p13 bra 	$L__BB0_25;
	ld.global.u32 	%r651, [%rd6+180];
	xor.b32  	%r982, %r982, %r651;
	ld.global.u32 	%r652, [%rd6+184];
	xor.b32  	%r981, %r981, %r652;
	ld.global.u32 	%r653, [%rd6+188];
	xor.b32  	%r980, %r980, %r653;
	ld.global.u32 	%r654, [%rd6+192];
	xor.b32  	%r979, %r979, %r654;
	ld.global.u32 	%r655, [%rd6+196];
	xor.b32  	%r978, %r978, %r655;
$L__BB0_25:
	and.b32  	%r657, %r584, 1024;
	setp.eq.s32 	%p14, %r657, 0;
	@%p14 bra 	$L__BB0_27;
	ld.global.u32 	%r658, [%rd6+200];
	xor.b32  	%r982, %r982, %r658;
	ld.global.u32 	%r659, [%rd6+204];
	xor.b32  	%r981, %r981, %r659;
	ld.global.u32 	%r660, [%rd6+208];
	xor.b32  	%r980, %r980, %r660;
	ld.global.u32 	%r661, [%rd6+212];
	xor.b32  	%r979, %r979, %r661;
	ld.global.u32 	%r662, [%rd6+216];
	xor.b32  	%r978, %r978, %r662;
$L__BB0_27:
	and.b32  	%r664, %r584, 2048;
	setp.eq.s32 	%p15, %r664, 0;
	@%p15 bra 	$L__BB0_29;
	ld.global.u32 	%r665, [%rd6+220];
	xor.b32  	%r982, %r982, %r665;
	ld.global.u32 	%r666, [%rd6+224];
	xor.b32  	%r981, %r981, %r666;
	ld.global.u32 	%r667, [%rd6+228];
	xor.b32  	%r980, %r980, %r667;
	ld.global.u32 	%r668, [%rd6+232];
	xor.b32  	%r979, %r979, %r668;
	ld.global.u32 	%r669, [%rd6+236];
	xor.b32  	%r978, %r978, %r669;
$L__BB0_29:
	and.b32  	%r671, %r584, 4096;
	setp.eq.s32 	%p16, %r671, 0;
	@%p16 bra 	$L__BB0_31;
	ld.global.u32 	%r672, [%rd6+240];
	xor.b32  	%r982, %r982, %r672;
	ld.global.u32 	%r673, [%rd6+244];
	xor.b32  	%r981, %r981, %r673;
	ld.global.u32 	%r674, [%rd6+248];
	xor.b32  	%r980, %r980, %r674;
	ld.global.u32 	%r675, [%rd6+252];
	xor.b32  	%r979, %r979, %r675;
	ld.global.u32 	%r676, [%rd6+256];
	xor.b32  	%r978, %r978, %r676;
$L__BB0_31:
	and.b32  	%r678, %r584, 8192;
	setp.eq.s32 	%p17, %r678, 0;
	@%p17 bra 	$L__BB0_33;
	ld.global.u32 	%r679, [%rd6+260];
	xor.b32  	%r982, %r982, %r679;
	ld.global.u32 	%r680, [%rd6+264];
	xor.b32  	%r981, %r981, %r680;
	ld.global.u32 	%r681, [%rd6+268];
	xor.b32  	%r980, %r980, %r681;
	ld.global.u32 	%r682, [%rd6+272];
	xor.b32  	%r979, %r979, %r682;
	ld.global.u32 	%r683, [%rd6+276];
	xor.b32  	%r978, %r978, %r683;
$L__BB0_33:
	and.b32  	%r685, %r584, 16384;
	setp.eq.s32 	%p18, %r685, 0;
	@%p18 bra 	$L__BB0_35;
	ld.global.u32 	%r686, [%rd6+280];
	xor.b32  	%r982, %r982, %r686;
	ld.global.u32 	%r687, [%rd6+284];
	xor.b32  	%r981, %r981, %r687;
	ld.global.u32 	%r688, [%rd6+288];
	xor.b32  	%r980, %r980, %r688;
	ld.global.u32 	%r689, [%rd6+292];
	xor.b32  	%r979, %r979, %r689;
	ld.global.u32 	%r690, [%rd6+296];
	xor.b32  	%r978, %r978, %r690;
$L__BB0_35:
	and.b32  	%r692, %r584, 32768;
	setp.eq.s32 	%p19, %r692, 0;
	@%p19 bra 	$L__BB0_37;
	ld.global.u32 	%r693, [%rd6+300];
	xor.b32  	%r982, %r982, %r693;
	ld.global.u32 	%r694, [%rd6+304];
	xor.b32  	%r981, %r981, %r694;
	ld.global.u32 	%r695, [%rd6+308];
	xor.b32  	%r980, %r980, %r695;
	ld.global.u32 	%r696, [%rd6+312];
	xor.b32  	%r979, %r979, %r696;
	ld.global.u32 	%r697, [%rd6+316];
	xor.b32  	%r978, %r978, %r697;
$L__BB0_37:
	add.s32 	%r977, %r977, 16;
	setp.ne.s32 	%p20, %r977, 32;
	@%p20 bra 	$L__BB0_5;
	mad.lo.s32 	%r698, %r971, -31, %r24;
	add.s32 	%r971, %r698, 1;
	setp.ne.s32 	%p21, %r971, 5;
	@%p21 bra 	$L__BB0_4;
	st.local.u32 	[%rd1+4], %r982;
	st.local.v2.u32 	[%rd1+8], {%r981, %r980};
	st.local.v2.u32 	[%rd1+16], {%r979, %r978};
	setp.eq.s64 	%p22, %rd4, 1;
	@%p22 bra 	$L__BB0_114;
	mov.b32 	%r978, 0;
	mov.u32 	%r979, %r978;
	mov.u32 	%r980, %r978;
	mov.u32 	%r981, %r978;
	mov.u32 	%r982, %r978;
	mov.u32 	%r1063, %r978;
$L__BB0_41:
	mul.wide.u32 	%rd19, %r1063, 4;
	add.s64 	%rd20, %rd1, %rd19;
	ld.local.u32 	%r199, [%rd20+4];
	shl.b32 	%r200, %r1063, 5;
	mov.b32 	%r1069, 0;
$L__BB0_42:
	.pragma "nounroll";
	shr.u32 	%r701, %r199, %r1069;
	and.b32  	%r702, %r701, 1;
	setp.eq.b32 	%p23, %r702, 1;
	not.pred 	%p24, %p23;
	add.s32 	%r703, %r200, %r1069;
	mul.lo.s32 	%r704, %r703, 5;
	mul.wide.u32 	%rd21, %r704, 4;
	add.s64 	%rd7, %rd5, %rd21;
	@%p24 bra 	$L__BB0_44;
	ld.global.u32 	%r705, [%rd7];
	xor.b32  	%r982, %r982, %r705;
	ld.global.u32 	%r706, [%rd7+4];
	xor.b32  	%r981, %r981, %r706;
	ld.global.u32 	%r707, [%rd7+8];
	xor.b32  	%r980, %r980, %r707;
	ld.global.u32 	%r708, [%rd7+12];
	xor.b32  	%r979, %r979, %r708;
	ld.global.u32 	%r709, [%rd7+16];
	xor.b32  	%r978, %r978, %r709;
$L__BB0_44:
	and.b32  	%r711, %r701, 2;
	setp.eq.s32 	%p25, %r711, 0;
	@%p25 bra 	$L__BB0_46;
	ld.global.u32 	%r712, [%rd7+20];
	xor.b32  	%r982, %r982, %r712;
	ld.global.u32 	%r713, [%rd7+24];
	xor.b32  	%r981, %r981, %r713;
	ld.global.u32 	%r714, [%rd7+28];
	xor.b32  	%r980, %r980, %r714;
	ld.global.u32 	%r715, [%rd7+32];
	xor.b32  	%r979, %r979, %r715;
	ld.global.u32 	%r716, [%rd7+36];
	xor.b32  	%r978, %r978, %r716;
$L__BB0_46:
	and.b32  	%r718, %r701, 4;
	setp.eq.s32 	%p26, %r718, 0;
	@%p26 bra 	$L__BB0_48;
	ld.global.u32 	%r719, [%rd7+40];
	xor.b32  	%r982, %r982, %r719;
	ld.global.u32 	%r720, [%rd7+44];
	xor.b32  	%r981, %r981, %r720;
	ld.global.u32 	%r721, [%rd7+48];
	xor.b32  	%r980, %r980, %r721;
	ld.global.u32 	%r722, [%rd7+52];
	xor.b32  	%r979, %r979, %r722;
	ld.global.u32 	%r723, [%rd7+56];
	xor.b32  	%r978, %r978, %r723;
$L__BB0_48:
	and.b32  	%r725, %r701, 8;
	setp.eq.s32 	%p27, %r725, 0;
	@%p27 bra 	$L__BB0_50;
	ld.global.u32 	%r726, [%rd7+60];
	xor.b32  	%r982, %r982, %r726;
	ld.global.u32 	%r727, [%rd7+64];
	xor.b32  	%r981, %r981, %r727;
	ld.global.u32 	%r728, [%rd7+68];
	xor.b32  	%r980, %r980, %r728;
	ld.global.u32 	%r729, [%rd7+72];
	xor.b32  	%r979, %r979, %r729;
	ld.global.u32 	%r730, [%rd7+76];
	xor.b32  	%r978, %r978, %r730;
$L__BB0_50:
	and.b32  	%r732, %r701, 16;
	setp.eq.s32 	%p28, %r732, 0;
	@%p28 bra 	$L__BB0_52;
	ld.global.u32 	%r733, [%rd7+80];
	xor.b32  	%r982, %r982, %r733;
	ld.global.u32 	%r734, [%rd7+84];
	xor.b32  	%r981, %r981, %r734;
	ld.global.u32 	%r735, [%rd7+88];
	xor.b32  	%r980, %r980, %r735;
	ld.global.u32 	%r736, [%rd7+92];
	xor.b32  	%r979, %r979, %r736;
	ld.global.u32 	%r737, [%rd7+96];
	xor.b32  	%r978, %r978, %r737;
$L__BB0_52:
	and.b32  	%r739, %r701, 32;
	setp.eq.s32 	%p29, %r739, 0;
	@%p29 bra 	$L__BB0_54;
	ld.global.u32 	%r740, [%rd7+100];
	xor.b32  	%r982, %r982, %r740;
	ld.global.u32 	%r741, [%rd7+104];
	xor.b32  	%r981, %r981, %r741;
	ld.global.u32 	%r742, [%rd7+108];
	xor.b32  	%r980, %r980, %r742;
	ld.global.u32 	%r743, [%rd7+112];
	xor.b32  	%r979, %r979, %r743;
	ld.global.u32 	%r744, [%rd7+116];
	xor.b32  	%r978, %r978, %r744;
$L__BB0_54:
	and.b32  	%r746, %r701, 64;
	setp.eq.s32 	%p30, %r746, 0;
	@%p30 bra 	$L__BB0_56;
	ld.global.u32 	%r747, [%rd7+120];
	xor.b32  	%r982, %r982, %r747;
	ld.global.u32 	%r748, [%rd7+124];
	xor.b32  	%r981, %r981, %r748;
	ld.global.u32 	%r749, [%rd7+128];
	xor.b32  	%r980, %r980, %r749;
	ld.global.u32 	%r750, [%rd7+132];
	xor.b32  	%r979, %r979, %r750;
	ld.global.u32 	%r751, [%rd7+136];
	xor.b32  	%r978, %r978, %r751;
$L__BB0_56:
	and.b32  	%r753, %r701, 128;
	setp.eq.s32 	%p31, %r753, 0;
	@%p31 bra 	$L__BB0_58;
	ld.global.u32 	%r754, [%rd7+140];
	xor.b32  	%r982, %r982, %r754;
	ld.global.u32 	%r755, [%rd7+144];
	xor.b32  	%r981, %r981, %r755;
	ld.global.u32 	%r756, [%rd7+148];
	xor.b32  	%r980, %r980, %r756;
	ld.global.u32 	%r757, [%rd7+152];
	xor.b32  	%r979, %r979, %r757;
	ld.global.u32 	%r758, [%rd7+156];
	xor.b32  	%r978, %r978, %r758;
$L__BB0_58:
	and.b32  	%r760, %r701, 256;
	setp.eq.s32 	%p32, %r760, 0;
	@%p32 bra 	$L__BB0_60;
	ld.global.u32 	%r761, [%rd7+160];
	xor.b32  	%r982, %r982, %r761;
	ld.global.u32 	%r762, [%rd7+164];
	xor.b32  	%r981, %r981, %r762;
	ld.global.u32 	%r763, [%rd7+168];
	xor.b32  	%r980, %r980, %r763;
	ld.global.u32 	%r764, [%rd7+172];
	xor.b32  	%r979, %r979, %r764;
	ld.global.u32 	%r765, [%rd7+176];
	xor.b32  	%r978, %r978, %r765;
$L__BB0_60:
	and.b32  	%r767, %r701, 512;
	setp.eq.s32 	%p33, %r767, 0;
	@%p33 bra 	$L__BB0_62;
	ld.global.u32 	%r768, [%rd7+180];
	xor.b32  	%r982, %r982, %r768;
	ld.global.u32 	%r769, [%rd7+184];
	xor.b32  	%r981, %r981, %r769;
	ld.global.u32 	%r770, [%rd7+188];
	xor.b32  	%r980, %r980, %r770;
	ld.global.u32 	%r771, [%rd7+192];
	xor.b32  	%r979, %r979, %r771;
	ld.global.u32 	%r772, [%rd7+196];
	xor.b32  	%r978, %r978, %r772;
$L__BB0_62:
	and.b32  	%r774, %r701, 1024;
	setp.eq.s32 	%p34, %r774, 0;
	@%p34 bra 	$L__BB0_64;
	ld.global.u32 	%r775, [%rd7+200];
	xor.b32  	%r982, %r982, %r775;
	ld.global.u32 	%r776, [%rd7+204];
	xor.b32  	%r981, %r981, %r776;
	ld.global.u32 	%r777, [%rd7+208];
	xor.b32  	%r980, %r980, %r777;
	ld.global.u32 	%r778, [%rd7+212];
	xor.b32  	%r979, %r979, %r778;
	ld.global.u32 	%r779, [%rd7+216];
	xor.b32  	%r978, %r978, %r779;
$L__BB0_64:
	and.b32  	%r781, %r701, 2048;
	setp.eq.s32 	%p35, %r781, 0;
	@%p35 bra 	$L__BB0_66;
	ld.global.u32 	%r782, [%rd7+220];
	xor.b32  	%r982, %r982, %r782;
	ld.global.u32 	%r783, [%rd7+224];
	xor.b32  	%r981, %r981, %r783;
	ld.global.u32 	%r784, [%rd7+228];
	xor.b32  	%r980, %r980, %r784;
	ld.global.u32 	%r785, [%rd7+232];
	xor.b32  	%r979, %r979, %r785;
	ld.global.u32 	%r786, [%rd7+236];
	xor.b32  	%r978, %r978, %r786;
$L__BB0_66:
	and.b32  	%r788, %r701, 4096;
	setp.eq.s32 	%p36, %r788, 0;
	@%p36 bra 	$L__BB0_68;
	ld.global.u32 	%r789, [%rd7+240];
	xor.b32  	%r982, %r982, %r789;
	ld.global.u32 	%r790, [%rd7+244];
	xor.b32  	%r981, %r981, %r790;
	ld.global.u32 	%r791, [%rd7+248];
	xor.b32  	%r980, %r980, %r791;
	ld.global.u32 	%r792, [%rd7+252];
	xor.b32  	%r979, %r979, %r792;
	ld.global.u32 	%r793, [%rd7+256];
	xor.b32  	%r978, %r978, %r793;
$L__BB0_68:
	and.b32  	%r795, %r701, 8192;
	setp.eq.s32 	%p37, %r795, 0;
	@%p37 bra 	$L__BB0_70;
	ld.global.u32 	%r796, [%rd7+260];
	xor.b32  	%r982, %r982, %r796;
	ld.global.u32 	%r797, [%rd7+264];
	xor.b32  	%r981, %r981, %r797;
	ld.global.u32 	%r798, [%rd7+268];
	xor.b32  	%r980, %r980, %r798;
	ld.global.u32 	%r799, [%rd7+272];
	xor.b32  	%r979, %r979, %r799;
	ld.global.u32 	%r800, [%rd7+276];
	xor.b32  	%r978, %r978, %r800;
$L__BB0_70:
	and.b32  	%r802, %r701, 16384;
	setp.eq.s32 	%p38, %r802, 0;
	@%p38 bra 	$L__BB0_72;
	ld.global.u32 	%r803, [%rd7+280];
	xor.b32  	%r982, %r982, %r803;
	ld.global.u32 	%r804, [%rd7+284];
	xor.b32  	%r981, %r981, %r804;
	ld.global.u32 	%r805, [%rd7+288];
	xor.b32  	%r980, %r980, %r805;
	ld.global.u32 	%r806, [%rd7+292];
	xor.b32  	%r979, %r979, %r806;
	ld.global.u32 	%r807, [%rd7+296];
	xor.b32  	%r978, %r978, %r807;
$L__BB0_72:
	and.b32  	%r809, %r701, 32768;
	setp.eq.s32 	%p39, %r809, 0;
	@%p39 bra 	$L__BB0_74;
	ld.global.u32 	%r810, [%rd7+300];
	xor.b32  	%r982, %r982, %r810;
	ld.global.u32 	%r811, [%rd7+304];
	xor.b32  	%r981, %r981, %r811;
	ld.global.u32 	%r812, [%rd7+308];
	xor.b32  	%r980, %r980, %r812;
	ld.global.u32 	%r813, [%rd7+312];
	xor.b32  	%r979, %r979, %r813;
	ld.global.u32 	%r814, [%rd7+316];
	xor.b32  	%r978, %r978, %r814;
$L__BB0_74:
	add.s32 	%r1069, %r1069, 16;
	setp.ne.s32 	%p40, %r1069, 32;
	@%p40 bra 	$L__BB0_42;
	mad.lo.s32 	%r815, %r1063, -31, %r200;
	add.s32 	%r1063, %r815, 1;
	setp.ne.s32 	%p41, %r1063, 5;
	@%p41 bra 	$L__BB0_41;
	st.local.u32 	[%rd1+4], %r982;
	st.local.v2.u32 	[%rd1+8], {%r981, %r980};
	st.local.v2.u32 	[%rd1+16], {%r979, %r978};
	setp.ne.s64 	%p42, %rd4, 3;
	@%p42 bra 	$L__BB0_114;
	mov.b32 	%r978, 0;
	mov.u32 	%r979, %r978;
	mov.u32 	%r980, %r978;
	mov.u32 	%r981, %r978;
	mov.u32 	%r982, %r978;
	mov.u32 	%r1155, %r978;
$L__BB0_78:
	mul.wide.u32 	%rd22, %r1155, 4;
	add.s64 	%rd23, %rd1, %rd22;
	ld.local.u32 	%r375, [%rd23+4];
	shl.b32 	%r376, %r1155, 5;
	mov.b32 	%r1161, 0;
$L__BB0_79:
	.pragma "nounroll";
	shr.u32 	%r818, %r375, %r1161;
	and.b32  	%r819, %r818, 1;
	setp.eq.b32 	%p43, %r819, 1;
	not.pred 	%p44, %p43;
	add.s32 	%r820, %r376, %r1161;
	mul.lo.s32 	%r821, %r820, 5;
	mul.wide.u32 	%rd24, %r821, 4;
	add.s64 	%rd8, %rd5, %rd24;
	@%p44 bra 	$L__BB0_81;
	ld.global.u32 	%r822, [%rd8];
	xor.b32  	%r982, %r982, %r822;
	ld.global.u32 	%r823, [%rd8+4];
	xor.b32  	%r981, %r981, %r823;
	ld.global.u32 	%r824, [%rd8+8];
	xor.b32  	%r980, %r980, %r824;
	ld.global.u32 	%r825, [%rd8+12];
	xor.b32  	%r979, %r979, %r825;
	ld.global.u32 	%r826, [%rd8+16];
	xor.b32  	%r978, %r978, %r826;
$L__BB0_81:
	and.b32  	%r828, %r818, 2;
	setp.eq.s32 	%p45, %r828, 0;
	@%p45 bra 	$L__BB0_83;
	ld.global.u32 	%r829, [%rd8+20];
	xor.b32  	%r982, %r982, %r829;
	ld.global.u32 	%r830, [%rd8+24];
	xor.b32  	%r981, %r981, %r830;
	ld.global.u32 	%r831, [%rd8+28];
	xor.b32  	%r980, %r980, %r831;
	ld.global.u32 	%r832, [%rd8+32];
	xor.b32  	%r979, %r979, %r832;
	ld.global.u32 	%r833, [%rd8+36];
	xor.b32  	%r978, %r978, %r833;
$L__BB0_83:
	and.b32  	%r835, %r818, 4;
	setp.eq.s32 	%p46, %r835, 0;
	@%p46 bra 	$L__BB0_85;
	ld.global.u32 	%r836, [%rd8+40];
	xor.b32  	%r982, %r982, %r836;
	ld.global.u32 	%r837, [%rd8+44];
	xor.b32  	%r981, %r981, %r837;
	ld.global.u32 	%r838, [%rd8+48];
	xor.b32  	%r980, %r980, %r838;
	ld.global.u32 	%r839, [%rd8+52];
	xor.b32  	%r979, %r979, %r839;
	ld.global.u32 	%r840, [%rd8+56];
	xor.b32  	%r978, %r978, %r840;
$L__BB0_85:
	and.b32  	%r842, %r818, 8;
	setp.eq.s32 	%p47, %r842, 0;
	@%p47 bra 	$L__BB0_87;
	ld.global.u32 	%r843, [%rd8+60];
	xor.b32  	%r982, %r982, %r843;
	ld.global.u32 	%r844, [%rd8+64];
	xor.b32  	%r981, %r981, %r844;
	ld.global.u32 	%r845, [%rd8+68];
	xor.b32  	%r980, %r980, %r845;
	ld.global.u32 	%r846, [%rd8+72];
	xor.b32  	%r979, %r979, %r846;
	ld.global.u32 	%r847, [%rd8+76];
	xor.b32  	%r978, %r978, %r847;
$L__BB0_87:
	and.b32  	%r849, %r818, 16;
	setp.eq.s32 	%p48, %r849, 0;
	@%p48 bra 	$L__BB0_89;
	ld.global.u32 	%r850, [%rd8+80];
	xor.b32  	%r982, %r982, %r850;
	ld.global.u32 	%r851, [%rd8+84];
	xor.b32  	%r981, %r981, %r851;
	ld.global.u32 	%r852, [%rd8+88];
	xor.b32  	%r980, %r980, %r852;
	ld.global.u32 	%r853, [%rd8+92];
	xor.b32  	%r979, %r979, %r853;
	ld.global.u32 	%r854, [%rd8+96];
	xor.b32  	%r978, %r978, %r854;
$L__BB0_89:
	and.b32  	%r856, %r818, 32;
	setp.eq.s32 	%p49, %r856, 0;
	@%p49 bra 	$L__BB0_91;
	ld.global.u32 	%r857, [%rd8+100];
	xor.b32  	%r982, %r982, %r857;
	ld.global.u32 	%r858, [%rd8+104];
	xor.b32  	%r981, %r981, %r858;
	ld.global.u32 	%r859, [%rd8+108];
	xor.b32  	%r980, %r980, %r859;
	ld.global.u32 	%r860, [%rd8+112];
	xor.b32  	%r979, %r979, %r860;
	ld.global.u32 	%r861, [%rd8+116];
	xor.b32  	%r978, %r978, %r861;
$L__BB0_91:
	and.b32  	%r863, %r818, 64;
	setp.eq.s32 	%p50, %r863, 0;
	@%p50 bra 	$L__BB0_93;
	ld.global.u32 	%r864, [%rd8+120];
	xor.b32  	%r982, %r982, %r864;
	ld.global.u32 	%r865, [%rd8+124];
	xor.b32  	%r981, %r981, %r865;
	ld.global.u32 	%r866, [%rd8+128];
	xor.b32  	%r980, %r980, %r866;
	ld.global.u32 	%r867, [%rd8+132];
	xor.b32  	%r979, %r979, %r867;
	ld.global.u32 	%r868, [%rd8+136];
	xor.b32  	%r978, %r978, %r868;
$L__BB0_93:
	and.b32  	%r870, %r818, 128;
	setp.eq.s32 	%p51, %r870, 0;
	@%p51 bra 	$L__BB0_95;
	ld.global.u32 	%r871, [%rd8+140];
	xor.b32  	%r982, %r982, %r871;
	ld.global.u32 	%r872, [%rd8+144];
	xor.b32  	%r981, %r981, %r872;
	ld.global.u32 	%r873, [%rd8+148];
	xor.b32  	%r980, %r980, %r873;
	ld.global.u32 	%r874, [%rd8+152];
	xor.b32  	%r979, %r979, %r874;
	ld.global.u32 	%r875, [%rd8+156];
	xor.b32  	%r978, %r978, %r875;
$L__BB0_95:
	and.b32  	%r877, %r818, 256;
	setp.eq.s32 	%p52, %r877, 0;
	@%p52 bra 	$L__BB0_97;
	ld.global.u32 	%r878, [%rd8+160];
	xor.b32  	%r982, %r982, %r878;
	ld.global.u32 	%r879, [%rd8+164];
	xor.b32  	%r981, %r981, %r879;
	ld.global.u32 	%r880, [%rd8+168];
	xor.b32  	%r980, %r980, %r880;
	ld.global.u32 	%r881, [%rd8+172];
	xor.b32  	%r979, %r979, %r881;
	ld.global.u32 	%r882, [%rd8+176];
	xor.b32  	%r978, %r978, %r882;
$L__BB0_97:
	and.b32  	%r884, %r818, 512;
	setp.eq.s32 	%p53, %r884, 0;
	@%p53 bra 	$L__BB0_99;
	ld.global.u32 	%r885, [%rd8+180];
	xor.b32  	%r982, %r982, %r885;
	ld.global.u32 	%r886, [%rd8+184];
	xor.b32  	%r981, %r981, %r886;
	ld.global.u32 	%r887, [%rd8+188];
	xor.b32  	%r980, %r980, %r887;
	ld.global.u32 	%r888, [%rd8+192];
	xor.b32  	%r979, %r979, %r888;
	ld.global.u32 	%r889, [%rd8+196];
	xor.b32  	%r978, %r978, %r889;
$L__BB0_99:
	and.b32  	%r891, %r818, 1024;
	setp.eq.s32 	%p54, %r891, 0;
	@%p54 bra 	$L__BB0_101;
	ld.global.u32 	%r892, [%rd8+200];
	xor.b32  	%r982, %r982, %r892;
	ld.global.u32 	%r893, [%rd8+204];
	xor.b32  	%r981, %r981, %r893;
	ld.global.u32 	%r894, [%rd8+208];
	xor.b32  	%r980, %r980, %r894;
	ld.global.u32 	%r895, [%rd8+212];
	xor.b32  	%r979, %r979, %r895;
	ld.global.u32 	%r896, [%rd8+216];
	xor.b32  	%r978, %r978, %r896;
$L__BB0_101:
	and.b32  	%r898, %r818, 2048;
	setp.eq.s32 	%p55, %r898, 0;
	@%p55 bra 	$L__BB0_103;
	ld.global.u32 	%r899, [%rd8+220];
	xor.b32  	%r982, %r982, %r899;
	ld.global.u32 	%r900, [%rd8+224];
	xor.b32  	%r981, %r981, %r900;
	ld.global.u32 	%r901, [%rd8+228];
	xor.b32  	%r980, %r980, %r901;
	ld.global.u32 	%r902, [%rd8+232];
	xor.b32  	%r979, %r979, %r902;
	ld.global.u32 	%r903, [%rd8+236];
	xor.b32  	%r978, %r978, %r903;
$L__BB0_103:
	and.b32  	%r905, %r818, 4096;
	setp.eq.s32 	%p56, %r905, 0;
	@%p56 bra 	$L__BB0_105;
	ld.global.u32 	%r906, [%rd8+240];
	xor.b32  	%r982, %r982, %r906;
	ld.global.u32 	%r907, [%rd8+244];
	xor.b32  	%r981, %r981, %r907;
	ld.global.u32 	%r908, [%rd8+248];
	xor.b32  	%r980, %r980, %r908;
	ld.global.u32 	%r909, [%rd8+252];
	xor.b32  	%r979, %r979, %r909;
	ld.global.u32 	%r910, [%rd8+256];
	xor.b32  	%r978, %r978, %r910;
$L__BB0_105:
	and.b32  	%r912, %r818, 8192;
	setp.eq.s32 	%p57, %r912, 0;
	@%p57 bra 	$L__BB0_107;
	ld.global.u32 	%r913, [%rd8+260];
	xor.b32  	%r982, %r982, %r913;
	ld.global.u32 	%r914, [%rd8+264];
	xor.b32  	%r981, %r981, %r914;
	ld.global.u32 	%r915, [%rd8+268];
	xor.b32  	%r980, %r980, %r915;
	ld.global.u32 	%r916, [%rd8+272];
	xor.b32  	%r979, %r979, %r916;
	ld.global.u32 	%r917, [%rd8+276];
	xor.b32  	%r978, %r978, %r917;
$L__BB0_107:
	and.b32  	%r919, %r818, 16384;
	setp.eq.s32 	%p58, %r919, 0;
	@%p58 bra 	$L__BB0_109;
	ld.global.u32 	%r920, [%rd8+280];
	xor.b32  	%r982, %r982, %r920;
	ld.global.u32 	%r921, [%rd8+284];
	xor.b32  	%r981, %r981, %r921;
	ld.global.u32 	%r922, [%rd8+288];
	xor.b32  	%r980, %r980, %r922;
	ld.global.u32 	%r923, [%rd8+292];
	xor.b32  	%r979, %r979, %r923;
	ld.global.u32 	%r924, [%rd8+296];
	xor.b32  	%r978, %r978, %r924;
$L__BB0_109:
	and.b32  	%r926, %r818, 32768;
	setp.eq.s32 	%p59, %r926, 0;
	@%p59 bra 	$L__BB0_111;
	ld.global.u32 	%r927, [%rd8+300];
	xor.b32  	%r982, %r982, %r927;
	ld.global.u32 	%r928, [%rd8+304];
	xor.b32  	%r981, %r981, %r928;
	ld.global.u32 	%r929, [%rd8+308];
	xor.b32  	%r980, %r980, %r929;
	ld.global.u32 	%r930, [%rd8+312];
	xor.b32  	%r979, %r979, %r930;
	ld.global.u32 	%r931, [%rd8+316];
	xor.b32  	%r978, %r978, %r931;
$L__BB0_111:
	add.s32 	%r1161, %r1161, 16;
	setp.ne.s32 	%p60, %r1161, 32;
	@%p60 bra 	$L__BB0_79;
	mad.lo.s32 	%r932, %r1155, -31, %r376;
	add.s32 	%r1155, %r932, 1;
	setp.ne.s32 	%p61, %r1155, 5;
	@%p61 bra 	$L__BB0_78;
	st.local.u32 	[%rd1+4], %r982;
	st.local.v2.u32 	[%rd1+8], {%r981, %r980};
	st.local.v2.u32 	[%rd1+16], {%r979, %r978};
$L__BB0_114:
	shr.u64 	%rd30, %rd3, 2;
	add.s32 	%r965, %r965, 1;
	setp.gt.u64 	%p62, %rd3, 3;
	@%p62 bra 	$L__BB0_2;
$L__BB0_115:
	cvt.s64.s32 	%rd25, %r1258;
	setp.le.s64 	%p63, %rd11, %rd25;
	mov.b32 	%r1260, 0;
	@%p63 bra 	$L__BB0_118;
	mov.u32 	%r935, %nctaid.x;
	mul.lo.s32 	%r556, %r1261, %r935;
	mov.b32 	%r1260, 0;
$L__BB0_117:
	mov.u32 	%r560, %r980;
	mov.u32 	%r559, %r979;
	mov.u32 	%r980, %r978;
	shr.u32 	%r936, %r982, 2;
	xor.b32  	%r937, %r936, %r982;
	shl.b32 	%r938, %r980, 4;
	shl.b32 	%r939, %r937, 1;
	xor.b32  	%r940, %r939, %r938;
	xor.b32  	%r941, %r940, %r937;
	xor.b32  	%r979, %r941, %r980;
	add.s32 	%r942, %r1252, %r979;
	add.s32 	%r943, %r942, 362437;
	cvt.rn.f32.u32 	%f1, %r943;
	fma.rn.f32 	%f2, %f1, 0f2F800000, 0f2F000000;
	shr.u32 	%r944, %r981, 2;
	xor.b32  	%r945, %r944, %r981;
	shl.b32 	%r946, %r979, 4;
	shl.b32 	%r947, %r945, 1;
	xor.b32  	%r948, %r947, %r946;
	xor.b32  	%r949, %r948, %r945;
	xor.b32  	%r978, %r949, %r979;
	add.s32 	%r1252, %r1252, 724874;
	add.s32 	%r950, %r978, %r1252;
	cvt.rn.f32.u32 	%f3, %r950;
	fma.rn.f32 	%f4, %f3, 0f2F800000, 0f2F000000;
	mul.f32 	%f5, %f4, %f4;
	fma.rn.f32 	%f6, %f2, %f2, %f5;
	setp.le.f32 	%p64, %f6, 0f3F800000;
	selp.u32 	%r951, 1, 0, %p64;
	add.s32 	%r1260, %r1260, %r951;
	add.s32 	%r1258, %r1258, %r556;
	cvt.s64.s32 	%rd26, %r1258;
	setp.gt.s64 	%p65, %rd11, %rd26;
	mov.u32 	%r981, %r559;
	mov.u32 	%r982, %r560;
	@%p65 bra 	$L__BB0_117;
$L__BB0_118:
	shl.b32 	%r952, %r1, 2;
	mov.u32 	%r953, shared_data;
	add.s32 	%r571, %r953, %r952;
	st.shared.u32 	[%r571], %r1260;
	bar.sync 	0;
	setp.lt.u32 	%p66, %r1261, 2;
	@%p66 bra 	$L__BB0_122;
$L__BB0_119:
	shr.u32 	%r573, %r1261, 1;
	setp.ge.u32 	%p67, %r1, %r573;
	@%p67 bra 	$L__BB0_121;
	shl.b32 	%r954, %r573, 2;
	add.s32 	%r955, %r571, %r954;
	ld.shared.u32 	%r956, [%r955];
	ld.shared.u32 	%r957, [%r571];
	add.s32 	%r958, %r957, %r956;
	st.shared.u32 	[%r571], %r958;
$L__BB0_121:
	bar.sync 	0;
	setp.gt.u32 	%p68, %r1261, 3;
	mov.u32 	%r1261, %r573;
	@%p68 bra 	$L__BB0_119;
$L__BB0_122:
	setp.ne.s32 	%p69, %r1, 0;
	@%p69 bra 	$L__BB0_124;
	ld.shared.u32 	%r959, [shared_data];
	cvta.to.global.u64 	%rd27, %rd10;
	mul.wide.u32 	%rd28, %r2, 4;
	add.s64 	%rd29, %rd27, %rd28;
	st.global.u32 	[%rd29], %r959;
$L__BB0_124:
	ret;

}


// ===== COMPILED SASS (sm_100) =====

	.target	sm_100

	.elftype	@"ET_EXEC"


//--------------------- .note.nv.tkinfo           --------------------------
	.section	.note.nv.tkinfo,"",@"SHT_NOTE"
	.sectionflags	@"SHF_NOTE_NV_TKINFO"
	.tkinfo
        /*0018*/ 	.word	0x00000002
        /*0030*/ 	.string	""
        /*0030*/ 	.string	"ptxas"
        /*0030*/ 	.string	"Cuda compilation tools, release 13.0, V13.0.88"
        /*0030*/ 	.string	"Build cuda_13.0.r13.0/compiler.36424714_0"
        /*0030*/ 	.string	"-arch sm_100 -m 64 "



//--------------------- .note.nv.cuinfo           --------------------------
	.section	.note.nv.cuinfo,"",@"SHT_NOTE"
	.sectionflags	@"SHF_NOTE_NV_CUINFO"
        /*0018*/ 	.short	0x0002
        /*001a*/ 	.short	0x0064
        /*001c*/ 	.short	0x0082
	.zero		2


//--------------------- .nv.info                  --------------------------
	.section	.nv.info,"",@"SHT_CUDA_INFO"
	.align	4


	//----- nvinfo : EIATTR_REGCOUNT
	.align		4
        /*0000*/ 	.byte	0x04, 0x2f
        /*0002*/ 	.short	(.L_10 - .L_9)
	.align		4
.L_9:
        /*0004*/ 	.word	index@(_Z16monteCarloKernelPilm)
        /*0008*/ 	.word	0x0000001f


	//----- nvinfo : EIATTR_FRAME_SIZE
	.align		4
.L_10:
        /*000c*/ 	.byte	0x04, 0x11
        /*000e*/ 	.short	(.L_12 - .L_11)
	.align		4
.L_11:
        /*0010*/ 	.word	index@(_Z16monteCarloKernelPilm)
        /*0014*/ 	.word	0x00000030


	//----- nvinfo : EIATTR_MIN_STACK_SIZE
	.align		4
.L_12:
        /*0018*/ 	.byte	0x04, 0x12
        /*001a*/ 	.short	(.L_14 - .L_13)
	.align		4
.L_13:
        /*001c*/ 	.word	index@(_Z16monteCarloKernelPilm)
        /*0020*/ 	.word	0x00000030
.L_14:


//--------------------- .nv.compat                --------------------------
	.section	.nv.compat,"",@"SHT_CUDA_COMPAT_INFO"
	.align	4
        /*0000*/ 	.byte	0x02, 0x09, 0x00, 0x00, 0x02, 0x02, 0x01, 0x00, 0x02, 0x05, 0x05, 0x00, 0x03, 0x07, 0x01, 0x01
        /*0010*/ 	.byte	0x02, 0x03, 0x00, 0x00, 0x02, 0x06, 0x01, 0x00, 0x04, 0x0b, 0x08, 0x00, 0x01, 0x00, 0x00, 0x00
        /*0020*/ 	.byte	0x00, 0x00, 0x00, 0x00


//--------------------- .nv.info._Z16monteCarloKernelPilm --------------------------
	.section	.nv.info._Z16monteCarloKernelPilm,"",@"SHT_CUDA_INFO"
	.sectionflags	@""
	.align	4


	//----- nvinfo : EIATTR_CUDA_API_VERSION
	.align		4
        /*0000*/ 	.byte	0x04, 0x37
        /*0002*/ 	.short	(.L_16 - .L_15)
.L_15:
        /*0004*/ 	.word	0x00000082


	//----- nvinfo : EIATTR_KPARAM_INFO
	.align		4
.L_16:
        /*0008*/ 	.byte	0x04, 0x17
        /*000a*/ 	.short	(.L_18 - .L_17)
.L_17:
        /*000c*/ 	.word	0x00000000
        /*0010*/ 	.short	0x0002
        /*0012*/ 	.short	0x0010
        /*0014*/ 	.byte	0x00, 0xf0, 0x21, 0x00


	//----- nvinfo : EIATTR_KPARAM_INFO
	.align		4
.L_18:
        /*0018*/ 	.byte	0x04, 0x17
        /*001a*/ 	.short	(.L_20 - .L_19)
.L_19:
        /*001c*/ 	.word	0x00000000
        /*0020*/ 	.short	0x0001
        /*0022*/ 	.short	0x0008
        /*0024*/ 	.byte	0x00, 0xf0, 0x21, 0x00


	//----- nvinfo : EIATTR_KPARAM_INFO
	.align		4
.L_20:
        /*0028*/ 	.byte	0x04, 0x17
        /*002a*/ 	.short	(.L_22 - .L_21)
.L_21:
        /*002c*/ 	.word	0x00000000
        /*0030*/ 	.short	0x0000
        /*0032*/ 	.short	0x0000
        /*0034*/ 	.byte	0x00, 0xf5, 0x21, 0x00


	//----- nvinfo : EIATTR_SPARSE_MMA_MASK
	.align		4
.L_22:
        /*0038*/ 	.byte	0x03, 0x50
        /*003a*/ 	.short	0x0000


	//----- nvinfo : EIATTR_MAXREG_COUNT
	.align		4
        /*003c*/ 	.byte	0x03, 0x1b
        /*003e*/ 	.short	0x00ff


	//----- nvinfo : EIATTR_NUM_BARRIERS
	.align		4
        /*0040*/ 	.byte	0x02, 0x4c
        /*0042*/ 	.byte	0x01
	.zero		1


	//----- nvinfo : EIATTR_MERCURY_ISA_VERSION
	.align		4
        /*0044*/ 	.byte	0x03, 0x5f
        /*0046*/ 	.short	0x0101


	//----- nvinfo : EIATTR_VRC_CTA_INIT_COUNT
	.align		4
        /*0048*/ 	.byte	0x02, 0x4a
	.zero		1
	.zero		1


	//----- nvinfo : EIATTR_EXIT_INSTR_OFFSETS
	.align		4
        /*004c*/ 	.byte	0x04, 0x1c
        /*004e*/ 	.short	(.L_24 - .L_23)


	//   ....[0]....
.L_23:
        /*0050*/ 	.word	0x00002b00


	//   ....[1]....
        /*0054*/ 	.word	0x00002b80


	//----- nvinfo : EIATTR_CRS_STACK_SIZE
	.align		4
.L_24:
        /*0058*/ 	.byte	0x04, 0x1e
        /*005a*/ 	.short	(.L_26 - .L_25)
.L_25:
        /*005c*/ 	.word	0x00000000


	//----- nvinfo : EIATTR_CBANK_PARAM_SIZE
	.align		4
.L_26:
        /*0060*/ 	.byte	0x03, 0x19
        /*0062*/ 	.short	0x0018


	//----- nvinfo : EIATTR_PARAM_CBANK
	.align		4
        /*0064*/ 	.byte	0x04, 0x0a
        /*0066*/ 	.short	(.L_28 - .L_27)
	.align		4
.L_27:
        /*0068*/ 	.word	index@(.nv.constant0._Z16monteCarloKernelPilm)
        /*006c*/ 	.short	0x0380
        /*006e*/ 	.short	0x0018


	//----- nvinfo : EIATTR_SW_WAR
	.align		4
.L_28:
        /*0070*/ 	.byte	0x04, 0x36
        /*0072*/ 	.short	(.L_30 - .L_29)
.L_29:
        /*0074*/ 	.word	0x00000008
.L_30:


//--------------------- .nv.callgraph             --------------------------
	.section	.nv.callgraph,"",@"SHT_CUDA_CALLGRAPH"
	.align	4
	.sectionentsize	8
	.align		4
        /*0000*/ 	.word	0x00000000
	.align		4
        /*0004*/ 	.word	0xffffffff
	.align		4
        /*0008*/ 	.word	0x00000000
	.align		4
        /*000c*/ 	.word	0xfffffffe
	.align		4
        /*0010*/ 	.word	0x00000000
	.align		4
        /*0014*/ 	.word	0xfffffffd
	.align		4
        /*0018*/ 	.word	0x00000000
	.align		4
        /*001c*/ 	.word	0xfffffffc


//--------------------- .nv.constant4             --------------------------
	.section	.nv.constant4,"a",@progbits
	.align	8
	.align		8
.nv.constant4:
        /*0000*/ 	.dword	precalc_xorwow_matrix
	.align		8
        /*0008*/ 	.dword	precalc_xorwow_offset_matrix
	.align		8
        /*0010*/ 	.dword	mrg32k3aM1
	.align		8
        /*0018*/ 	.dword	mrg32k3aM2
	.align		8
        /*0020*/ 	.dword	mrg32k3aM1SubSeq
	.align		8
        /*0028*/ 	.dword	mrg32k3aM2SubSeq
	.align		8
        /*0030*/ 	.dword	mrg32k3aM1Seq
	.align		8
        /*0038*/ 	.dword	mrg32k3aM2Seq


//--------------------- .nv.constant3             --------------------------
	.section	.nv.constant3,"a",@progbits
	.align	8
.nv.constant3:
	.type		__cr_lgamma_table,@object
	.size		__cr_lgamma_table,(.L_8 - __cr_lgamma_table)
__cr_lgamma_table:
        /*0000*/ 	.byte	0x00, 0x00, 0x00, 0x00, 0x00, 0x00, 0x00, 0x00, 0x00, 0x00, 0x00, 0x00, 0x00, 0x00, 0x00, 0x00
        /*0010*/ 	.byte	0xef, 0x39, 0xfa, 0xfe, 0x42, 0x2e, 0xe6, 0x3f, 0x02, 0x20, 0x2a, 0xfa, 0x0b, 0xab, 0xfc, 0x3f
        /*0020*/ 	.byte	0xf9, 0x2c, 0x92, 0x7c, 0xa7, 0x6c, 0x09, 0x40, 0xc9, 0x79, 0x44, 0x3c, 0x64, 0x26, 0x13, 0x40
        /*0030*/ 	.byte	0xca, 0x01, 0xcf, 0x3a, 0x27, 0x51, 0x1a, 0x40, 0x30, 0xcc, 0x2d, 0xf3, 0xe1, 0x0c, 0x21, 0x40
        /*0040*/ 	.byte	0x0d, 0xb7, 0xfc, 0x82, 0x8e, 0x35, 0x25, 0x40
.L_8:


//--------------------- .text._Z16monteCarloKernelPilm --------------------------
	.section	.text._Z16monteCarloKernelPilm,"ax",@progbits
	.align	128
        .global         _Z16monteCarloKernelPilm
        .type           _Z16monteCarloKernelPilm,@function
        .size           _Z16monteCarloKernelPilm,(.L_x_17 - _Z16monteCarloKernelPilm)
        .other          _Z16monteCarloKernelPilm,@"STO_CUDA_ENTRY STV_DEFAULT"
_Z16monteCarloKernelPilm:
.text._Z16monteCarloKernelPilm:
[----:B------:R-:W0:Y:S08]  /*0000*/  LDC R1, c[0x0][0x37c] ;  /* 0x0000df00ff017b82 */ /* 0x000e300000000800 */
[----:B------:R-:W1:Y:S01]  /*0010*/  LDC.64 R2, c[0x0][0x390] ;  /* 0x0000e400ff027b82 */ /* 0x000e620000000a00 */
[----:B------:R-:W2:Y:S01]  /*0020*/  S2R R9, SR_TID.X ;  /* 0x0000000000097919 */ /* 0x000ea20000002100 */
[----:B------:R-:W2:Y:S01]  /*0030*/  LDCU UR4, c[0x0][0x360] ;  /* 0x00006c00ff0477ac */ /* 0x000ea20008000800 */
[----:B0-----:R-:W-:Y:S01]  /*0040*/  VIADD R1, R1, 0xffffffd0 ;  /* 0xffffffd001017836 */ /* 0x001fe20000000000 */
[----:B------:R-:W-:Y:S01]  /*0050*/  BSSY.RECONVERGENT B0, `(.L_x_0) ;  /* 0x0000264000007945 */ /* 0x000fe20003800200 */
[----:B------:R-:W2:Y:S01]  /*0060*/  S2R R16, SR_CTAID.X ;  /* 0x0000000000107919 */ /* 0x000ea20000002500 */
[----:B------:R-:W0:Y:S01]  /*0070*/  LDCU.64 UR6, c[0x0][0x358] ;  /* 0x00006b00ff0677ac */ /* 0x000e220008000a00 */
[----:B-1----:R-:W-:-:S02]  /*0080*/  LOP3.LUT R0, R2, 0xaad26b49, RZ, 0x3c, !PT ;  /* 0xaad26b4902007812 */ /* 0x002fc400078e3cff */
[----:B------:R-:W-:-:S03]  /*0090*/  LOP3.LUT R2, R3, 0xf7dcefdd, RZ, 0x3c, !PT ;  /* 0xf7dcefdd03027812 */ /* 0x000fc600078e3cff */
[----:B------:R-:W-:Y:S02]  /*00a0*/  IMAD R0, R0, 0x4182bed5, RZ ;  /* 0x4182bed500007824 */ /* 0x000fe400078e02ff */
[----:B------:R-:W-:Y:S02]  /*00b0*/  IMAD R3, R2, -0x658354e5, RZ ;  /* 0x9a7cab1b02037824 */ /* 0x000fe400078e02ff */
[C---:B------:R-:W-:Y:S01]  /*00c0*/  VIADD R7, R0.reuse, 0x75bcd15 ;  /* 0x075bcd1500077836 */ /* 0x040fe20000000000 */
[C---:B------:R-:W-:Y:S01]  /*00d0*/  LOP3.LUT R4, R0.reuse, 0x159a55e5, RZ, 0x3c, !PT ;  /* 0x159a55e500047812 */ /* 0x040fe200078e3cff */
[C---:B------:R-:W-:Y:S01]  /*00e0*/  VIADD R5, R3.reuse, 0x1f123bb5 ;  /* 0x1f123bb503057836 */ /* 0x040fe20000000000 */
[----:B------:R-:W-:Y:S01]  /*00f0*/  IADD3 R6, PT, PT, R0, 0x64f0c9, R3 ;  /* 0x0064f0c900067810 */ /* 0x000fe20007ffe003 */
[----:B--2---:R-:W-:Y:S01]  /*0100*/  IMAD R8, R16, UR4, R9 ;  /* 0x0000000410087c24 */ /* 0x004fe2000f8e0209 */
[----:B------:R-:W-:Y:S01]  /*0110*/  LOP3.LUT R2, R3, 0x5491333, RZ, 0x3c, !PT ;  /* 0x0549133303027812 */ /* 0x000fe200078e3cff */
[----:B------:R-:W-:Y:S01]  /*0120*/  VIADD R3, R0, 0x583f19 ;  /* 0x00583f1900037836 */ /* 0x000fe20000000000 */
[----:B------:R1:W-:Y:S01]  /*0130*/  STL.64 [R1+0x8], R4 ;  /* 0x0000080401007387 */ /* 0x0003e20000100a00 */
[----:B------:R-:W-:Y:S01]  /*0140*/  IMAD.U32 R0, RZ, RZ, UR4 ;  /* 0x00000004ff007e24 */ /* 0x000fe2000f8e00ff */
[----:B------:R-:W-:-:S02]  /*0150*/  ISETP.NE.AND P0, PT, R8, RZ, PT ;  /* 0x000000ff0800720c */ /* 0x000fc40003f05270 */
[----:B------:R1:W-:Y:S04]  /*0160*/  STL.64 [R1], R6 ;  /* 0x0000000601007387 */ /* 0x0003e80000100a00 */
[----:B------:R1:W-:Y:S07]  /*0170*/  STL.64 [R1+0x10], R2 ;  /* 0x0000100201007387 */ /* 0x0003ee0000100a00 */
[----:B0-----:R-:W-:Y:S05]  /*0180*/  @!P0 BRA `(.L_x_1) ;  /* 0x0000002400408947 */ /* 0x001fea0003800000 */
[--C-:B------:R-:W-:Y:S01]  /*0190*/  SHF.R.S32.HI R15, RZ, 0x1f, R8.reuse ;  /* 0x0000001fff0f7819 */ /* 0x100fe20000011408 */
[----:B------:R-:W-:Y:S02]  /*01a0*/  IMAD.MOV.U32 R14, RZ, RZ, R8 ;  /* 0x000000ffff0e7224 */ /* 0x000fe400078e0008 */
[----:B------:R-:W-:-:S07]  /*01b0*/  IMAD.MOV.U32 R9, RZ, RZ, RZ ;  /* 0x000000ffff097224 */ /* 0x000fce00078e00ff */
.L_x_10:
[----:B------:R-:W-:Y:S01]  /*01c0*/  LOP3.LUT R20, R14, 0x3, RZ, 0xc0, !PT ;  /* 0x000000030e147812 */ /* 0x000fe200078ec0ff */
[----:B------:R-:W-:Y:S03]  /*01d0*/  BSSY.RECONVERGENT B1, `(.L_x_2) ;  /* 0x0000245000017945 */ /* 0x000fe60003800200 */
[----:B------:R-:W-:-:S04]  /*01e0*/  ISETP.NE.U32.AND P0, PT, R20, RZ, PT ;  /* 0x000000ff1400720c */ /* 0x000fc80003f05070 */
[----:B------:R-:W-:-:S13]  /*01f0*/  ISETP.NE.AND.EX P0, PT, RZ, RZ, PT, P0 ;  /* 0x000000ffff00720c */ /* 0x000fda0003f05300 */
[----:B0-23--:R-:W-:Y:S05]  /*0200*/  @!P0 BRA `(.L_x_3) ;  /* 0x0000002400048947 */ /* 0x00dfea0003800000 */
[----:B------:R-:W0:Y:S01]  /*0210*/  LDC.64 R10, c[0x4][RZ] ;  /* 0x01000000ff0a7b82 */ /* 0x000e220000000a00 */
[----:B------:R-:W-:Y:S01]  /*0220*/  IMAD.MOV.U32 R18, RZ, RZ, RZ ;  /* 0x000000ffff127224 */ /* 0x000fe200078e00ff */
[----:B-1----:R-:W-:Y:S02]  /*0230*/  CS2R R2, SRZ ;  /* 0x0000000000027805 */ /* 0x002fe4000001ff00 */
[----:B------:R-:W-:Y:S01]  /*0240*/  CS2R R4, SRZ ;  /* 0x0000000000047805 */ /* 0x000fe2000001ff00 */
[----:B------:R-:W-:Y:S02]  /*0250*/  IMAD.MOV.U32 R7, RZ, RZ, RZ ;  /* 0x000000ffff077224 */ /* 0x000fe400078e00ff */
[----:B0-----:R-:W-:-:S07]  /*0260*/  IMAD.WIDE.U32 R10, R9, 0xc80, R10 ;  /* 0x00000c80090a7825 */ /* 0x001fce00078e000a */
.L_x_5:
[----:B------:R-:W-:-:S06]  /*0270*/  IMAD R17, R18, 0x4, R1 ;  /* 0x0000000412117824 */ /* 0x000fcc00078e0201 */
[----:B------:R-:W5:Y:S01]  /*0280*/  LDL R17, [R17+0x4] ;  /* 0x0000040011117983 */ /* 0x000f620000100800 */
[----:B------:R-:W-:Y:S01]  /*0290*/  IMAD.SHL.U32 R19, R18, 0x20, RZ ;  /* 0x0000002012137824 */ /* 0x000fe200078e00ff */
[----:B------:R-:W-:-:S06]  /*02a0*/  UMOV UR4, URZ ;  /* 0x000000ff00047c82 */ /* 0x000fcc0008000000 */
.L_x_4:
[----:B-----5:R-:W-:Y:S01]  /*02b0*/  SHF.R.U32.HI R23, RZ, UR4, R17 ;  /* 0x00000004ff177c19 */ /* 0x020fe20008011611 */
[----:B------:R-:W-:-:S03]  /*02c0*/  VIADD R12, R19, UR4 ;  /* 0x00000004130c7c36 */ /* 0x000fc60008000000 */
[----:B------:R-:W-:-:S04]  /*02d0*/  LOP3.LUT R13, R23, 0x1, RZ, 0xc0, !PT ;  /* 0x00000001170d7812 */ /* 0x000fc800078ec0ff */
[----:B------:R-:W-:Y:S01]  /*02e0*/  ISETP.NE.U32.AND P0, PT, R13, 0x1, PT ;  /* 0x000000010d00780c */ /* 0x000fe20003f05070 */
[----:B------:R-:W-:-:S03]  /*02f0*/  IMAD R13, R12, 0x5, RZ ;  /* 0x000000050c0d7824 */ /* 0x000fc600078e02ff */
[----:B------:R-:W-:Y:S01]  /*0300*/  R2P PR, R23, 0x7e ;  /* 0x0000007e17007804 */ /* 0x000fe20000000000 */
[----:B------:R-:W-:-:S08]  /*0310*/  IMAD.WIDE.U32 R12, R13, 0x4, R10 ;  /* 0x000000040d0c7825 */ /* 0x000fd000078e000a */
[----:B------:R-:W2:Y:S04]  /*0320*/  @!P0 LDG.E R22, desc[UR6][R12.64+0x10] ;  /* 0x000010060c168981 */ /* 0x000ea8000c1e1900 */
[----:B------:R-:W3:Y:S04]  /*0330*/  @P1 LDG.E R24, desc[UR6][R12.64+0x24] ;  /* 0x000024060c181981 */ /* 0x000ee8000c1e1900 */
[----:B------:R-:W4:Y:S04]  /*0340*/  @P2 LDG.E R26, desc[UR6][R12.64+0x38] ;  /* 0x000038060c1a2981 */ /* 0x000f28000c1e1900 */
[----:B------:R-:W4:Y:S04]  /*0350*/  @P3 LDG.E R28, desc[UR6][R12.64+0x4c] ;  /* 0x00004c060c1c3981 */ /* 0x000f28000c1e1900 */
[----:B------:R-:W4:Y:S04]  /*0360*/  @!P0 LDG.E R21, desc[UR6][R12.64+0x4] ;  /* 0x000004060c158981 */ /* 0x000f28000c1e1900 */
[----:B------:R-:W4:Y:S01]  /*0370*/  @P1 LDG.E R25, desc[UR6][R12.64+0x20] ;  /* 0x000020060c191981 */ /* 0x000f22000c1e1900 */
[----:B--2---:R-:W-:-:S03]  /*0380*/  @!P0 LOP3.LUT R3, R3, R22, RZ, 0x3c, !PT ;  /* 0x0000001603038212 */ /* 0x004fc600078e3cff */
[----:B------:R-:W2:Y:S01]  /*0390*/  @!P0 LDG.E R22, desc[UR6][R12.64] ;  /* 0x000000060c168981 */ /* 0x000ea2000c1e1900 */
[----:B---3--:R-:W-:-:S03]  /*03a0*/  @P1 LOP3.LUT R3, R3, R24, RZ, 0x3c, !PT ;  /* 0x0000001803031212 */ /* 0x008fc600078e3cff */
[----:B------:R-:W3:Y:S01]  /*03b0*/  @P4 LDG.E R24, desc[UR6][R12.64+0x60] ;  /* 0x000060060c184981 */ /* 0x000ee2000c1e1900 */
[----:B----4-:R-:W-:-:S03]  /*03c0*/  @P2 LOP3.LUT R3, R3, R26, RZ, 0x3c, !PT ;  /* 0x0000001a03032212 */ /* 0x010fc600078e3cff */
[----:B------:R-:W4:Y:S01]  /*03d0*/  @P5 LDG.E R26, desc[UR6][R12.64+0x74] ;  /* 0x000074060c1a5981 */ /* 0x000f22000c1e1900 */
[----:B------:R-:W-:Y:S02]  /*03e0*/  @P3 LOP3.LUT R3, R3, R28, RZ, 0x3c, !PT ;  /* 0x0000001c03033212 */ /* 0x000fe400078e3cff */
[----:B------:R-:W-:Y:S02]  /*03f0*/  @!P0 LOP3.LUT R4, R4, R21, RZ, 0x3c, !PT ;  /* 0x0000001504048212 */ /* 0x000fe400078e3cff */
[----:B------:R-:W4:Y:S01]  /*0400*/  @!P0 LDG.E R21, desc[UR6][R12.64+0xc] ;  /* 0x00000c060c158981 */ /* 0x000f22000c1e1900 */
[----:B--2---:R-:W-:-:S03]  /*0410*/  @!P0 LOP3.LUT R7, R7, R22, RZ, 0x3c, !PT ;  /* 0x0000001607078212 */ /* 0x004fc600078e3cff */
[----:B------:R-:W2:Y:S01]  /*0420*/  @!P0 LDG.E R22, desc[UR6][R12.64+0x8] ;  /* 0x000008060c168981 */ /* 0x000ea2000c1e1900 */
[----:B---3--:R-:W-:-:S03]  /*0430*/  @P4 LOP3.LUT R3, R3, R24, RZ, 0x3c, !PT ;  /* 0x0000001803034212 */ /* 0x008fc600078e3cff */
[----:B------:R-:W3:Y:S01]  /*0440*/  @P1 LDG.E R24, desc[UR6][R12.64+0x14] ;  /* 0x000014060c181981 */ /* 0x000ee2000c1e1900 */
[----:B----4-:R-:W-:-:S03]  /*0450*/  @!P0 LOP3.LUT R2, R2, R21, RZ, 0x3c, !PT ;  /* 0x0000001502028212 */ /* 0x010fc600078e3cff */
[----:B------:R-:W4:Y:S01]  /*0460*/  @P1 LDG.E R21, desc[UR6][R12.64+0x18] ;  /* 0x000018060c151981 */ /* 0x000f22000c1e1900 */
[----:B--2---:R-:W-:-:S03]  /*0470*/  @!P0 LOP3.LUT R5, R5, R22, RZ, 0x3c, !PT ;  /* 0x0000001605058212 */ /* 0x004fc600078e3cff */
[----:B------:R-:W2:Y:S01]  /*0480*/  @P1 LDG.E R22, desc[UR6][R12.64+0x1c] ;  /* 0x00001c060c161981 */ /* 0x000ea2000c1e1900 */
[----:B---3--:R-:W-:-:S03]  /*0490*/  @P1 LOP3.LUT R7, R7, R24, RZ, 0x3c, !PT ;  /* 0x0000001807071212 */ /* 0x008fc600078e3cff */
[----:B------:R-:W3:Y:S01]  /*04a0*/  @P2 LDG.E R24, desc[UR6][R12.64+0x28] ;  /* 0x000028060c182981 */ /* 0x000ee2000c1e1900 */
[----:B------:R-:W-:-:S03]  /*04b0*/  @P1 LOP3.LUT R2, R2, R25, RZ, 0x3c, !PT ;  /* 0x0000001902021212 */ /* 0x000fc600078e3cff */
[----:B------:R-:W3:Y:S01]  /*04c0*/  @P2 LDG.E R25, desc[UR6][R12.64+0x34] ;  /* 0x000034060c192981 */ /* 0x000ee2000c1e1900 */
[----:B----4-:R-:W-:-:S03]  /*04d0*/  @P1 LOP3.LUT R4, R4, R21, RZ, 0x3c, !PT ;  /* 0x0000001504041212 */ /* 0x010fc600078e3cff */
[----:B------:R-:W4:Y:S01]  /*04e0*/  @P2 LDG.E R21, desc[UR6][R12.64+0x2c] ;  /* 0x00002c060c152981 */ /* 0x000f22000c1e1900 */
[----:B--2---:R-:W-:-:S03]  /*04f0*/  @P1 LOP3.LUT R5, R5, R22, RZ, 0x3c, !PT ;  /* 0x0000001605051212 */ /* 0x004fc600078e3cff */
        /* <DEDUP_REMOVED lines=27> */
[----:B------:R-:W-:Y:S02]  /*06b0*/  LOP3.LUT P0, RZ, R23, 0x80, RZ, 0xc0, !PT ;  /* 0x0000008017ff7812 */ /* 0x000fe4000780c0ff */
[----:B------:R-:W-:Y:S02]  /*06c0*/  @P5 LOP3.LUT R2, R2, R25, RZ, 0x3c, !PT ;  /* 0x0000001902025212 */ /* 0x000fe400078e3cff */
        /* <DEDUP_REMOVED lines=17> */
[----:B------:R-:W-:Y:S02]  /*07e0*/  @P6 LOP3.LUT R3, R3, R26, RZ, 0x3c, !PT ;  /* 0x0000001a03036212 */ /* 0x000fe400078e3cff */
[----:B------:R-:W-:Y:S02]  /*07f0*/  @P0 LOP3.LUT R2, R2, R25, RZ, 0x3c, !PT ;  /* 0x0000001902020212 */ /* 0x000fe400078e3cff */
[----:B----4-:R-:W-:Y:S02]  /*0800*/  @P0 LOP3.LUT R4, R4, R21, RZ, 0x3c, !PT ;  /* 0x0000001504040212 */ /* 0x010fe400078e3cff */
[----:B--2---:R-:W-:Y:S02]  /*0810*/  @P0 LOP3.LUT R5, R5, R22, RZ, 0x3c, !PT ;  /* 0x0000001605050212 */ /* 0x004fe400078e3cff */
[----:B---3--:R-:W-:Y:S02]  /*0820*/  @P0 LOP3.LUT R3, R3, R24, RZ, 0x3c, !PT ;  /* 0x0000001803030212 */ /* 0x008fe400078e3cff */
[----:B------:R-:W-:-:S13]  /*0830*/  R2P PR, R23.B1, 0x7f ;  /* 0x0000007f17007804 */ /* 0x000fda0000001000 */
[----:B------:R-:W2:Y:S04]  /*0840*/  @P0 LDG.E R22, desc[UR6][R12.64+0xa0] ;  /* 0x0000a0060c160981 */ /* 0x000ea8000c1e1900 */
[----:B------:R-:W3:Y:S04]  /*0850*/  @P0 LDG.E R21, desc[UR6][R12.64+0xa4] ;  /* 0x0000a4060c150981 */ /* 0x000ee8000c1e1900 */
[----:B------:R-:W4:Y:S04]  /*0860*/  @P0 LDG.E R24, desc[UR6][R12.64+0xb0] ;  /* 0x0000b0060c180981 */ /* 0x000f28000c1e1900 */
[----:B------:R-:W4:Y:S04]  /*0870*/  @P0 LDG.E R25, desc[UR6][R12.64+0xac] ;  /* 0x0000ac060c190981 */ /* 0x000f28000c1e1900 */
[----:B------:R-:W4:Y:S01]  /*0880*/  @P2 LDG.E R26, desc[UR6][R12.64+0xd0] ;  /* 0x0000d0060c1a2981 */ /* 0x000f22000c1e1900 */
[----:B--2---:R-:W-:-:S03]  /*0890*/  @P0 LOP3.LUT R7, R7, R22, RZ, 0x3c, !PT ;  /* 0x0000001607070212 */ /* 0x004fc600078e3cff */
[----:B------:R-:W2:Y:S01]  /*08a0*/  @P0 LDG.E R22, desc[UR6][R12.64+0xa8] ;  /* 0x0000a8060c160981 */ /* 0x000ea2000c1e1900 */
[----:B---3--:R-:W-:-:S03]  /*08b0*/  @P0 LOP3.LUT R4, R4, R21, RZ, 0x3c, !PT ;  /* 0x0000001504040212 */ /* 0x008fc600078e3cff */
[----:B------:R-:W3:Y:S01]  /*08c0*/  @P1 LDG.E R21, desc[UR6][R12.64+0xb8] ;  /* 0x0000b8060c151981 */ /* 0x000ee2000c1e1900 */
[----:B----4-:R-:W-:-:S03]  /*08d0*/  @P0 LOP3.LUT R3, R3, R24, RZ, 0x3c, !PT ;  /* 0x0000001803030212 */ /* 0x010fc600078e3cff */
[----:B------:R-:W4:Y:S01]  /*08e0*/  @P1 LDG.E R24, desc[UR6][R12.64+0xbc] ;  /* 0x0000bc060c181981 */ /* 0x000f22000c1e1900 */
[----:B--2---:R-:W-:-:S03]  /*08f0*/  @P0 LOP3.LUT R5, R5, R22, RZ, 0x3c, !PT ;  /* 0x0000001605050212 */ /* 0x004fc600078e3cff */
[----:B------:R-:W2:Y:S01]  /*0900*/  @P1 LDG.E R22, desc[UR6][R12.64+0xb4] ;  /* 0x0000b4060c161981 */ /* 0x000ea2000c1e1900 */
[----:B------:R-:W-:-:S03]  /*0910*/  @P0 LOP3.LUT R2, R2, R25, RZ, 0x3c, !PT ;  /* 0x0000001902020212 */ /* 0x000fc600078e3cff */
[----:B------:R-:W2:Y:S01]  /*0920*/  @P1 LDG.E R25, desc[UR6][R12.64+0xc0] ;  /* 0x0000c0060c191981 */ /* 0x000ea2000c1e1900 */
[----:B------:R-:W-:Y:S02]  /*0930*/  LOP3.LUT P0, RZ, R23, 0x8000, RZ, 0xc0, !PT ;  /* 0x0000800017ff7812 */ /* 0x000fe4000780c0ff */
[----:B---3--:R-:W-:Y:S01]  /*0940*/  @P1 LOP3.LUT R4, R4, R21, RZ, 0x3c, !PT ;  /* 0x0000001504041212 */ /* 0x008fe200078e3cff */
[----:B------:R-:W3:Y:S01]  /*0950*/  @P2 LDG.E R23, desc[UR6][R12.64+0xd4] ;  /* 0x0000d4060c172981 */ /* 0x000ee2000c1e1900 */
[----:B----4-:R-:W-:-:S03]  /*0960*/  @P1 LOP3.LUT R5, R5, R24, RZ, 0x3c, !PT ;  /* 0x0000001805051212 */ /* 0x010fc600078e3cff */
[----:B------:R-:W4:Y:S04]  /*0970*/  @P2 LDG.E R24, desc[UR6][R12.64+0xc8] ;  /* 0x0000c8060c182981 */ /* 0x000f28000c1e1900 */
[----:B------:R-:W4:Y:S01]  /*0980*/  @P2 LDG.E R21, desc[UR6][R12.64+0xcc] ;  /* 0x0000cc060c152981 */ /* 0x000f22000c1e1900 */
[----:B--2---:R-:W-:-:S03]  /*0990*/  @P1 LOP3.LUT R7, R7, R22, RZ, 0x3c, !PT ;  /* 0x0000001607071212 */ /* 0x004fc600078e3cff */
[----:B------:R-:W2:Y:S04]  /*09a0*/  @P0 LDG.E R28, desc[UR6][R12.64+0x13c] ;  /* 0x00013c060c1c0981 */ /* 0x000ea8000c1e1900 */
[----:B------:R-:W2:Y:S01]  /*09b0*/  @P1 LDG.E R22, desc[UR6][R12.64+0xc4] ;  /* 0x0000c4060c161981 */ /* 0x000ea2000c1e1900 */
[----:B------:R-:W-:Y:S02]  /*09c0*/  @P1 LOP3.LUT R2, R2, R25, RZ, 0x3c, !PT ;  /* 0x0000001902021212 */ /* 0x000fe400078e3cff */
[----:B------:R-:W-:Y:S02]  /*09d0*/  @P2 LOP3.LUT R5, R5, R26, RZ, 0x3c, !PT ;  /* 0x0000001a05052212 */ /* 0x000fe400078e3cff */
[----:B---3--:R-:W-:Y:S01]  /*09e0*/  @P2 LOP3.LUT R2, R2, R23, RZ, 0x3c, !PT ;  /* 0x0000001702022212 */ /* 0x008fe200078e3cff */
[----:B------:R-:W3:Y:S01]  /*09f0*/  @P3 LDG.E R26, desc[UR6][R12.64+0xe4] ;  /* 0x0000e4060c1a3981 */ /* 0x000ee2000c1e1900 */
[----:B----4-:R-:W-:-:S03]  /*0a00*/  @P2 LOP3.LUT R7, R7, R24, RZ, 0x3c, !PT ;  /* 0x0000001807072212 */ /* 0x010fc600078e3cff */
[----:B------:R-:W4:Y:S01]  /*0a10*/  @P3 LDG.E R24, desc[UR6][R12.64+0xdc] ;  /* 0x0000dc060c183981 */ /* 0x000f22000c1e1900 */
[----:B------:R-:W-:-:S03]  /*0a20*/  @P2 LOP3.LUT R4, R4, R21, RZ, 0x3c, !PT ;  /* 0x0000001504042212 */ /* 0x000fc600078e3cff */
        /* <DEDUP_REMOVED lines=8> */
[----:B------:R-:W-:-:S03]  /*0ab0*/  @P3 LOP3.LUT R4, R4, R21, RZ, 0x3c, !PT ;  /* 0x0000001504043212 */ /* 0x000fc600078e3cff */
[----:B------:R-:W4:Y:S01]  /*0ac0*/  @P4 LDG.E R21, desc[UR6][R12.64+0xf4] ;  /* 0x0000f4060c154981 */ /* 0x000f22000c1e1900 */
[----:B------:R-:W-:-:S03]  /*0ad0*/  @P3 LOP3.LUT R2, R2, R23, RZ, 0x3c, !PT ;  /* 0x0000001702023212 */ /* 0x000fc600078e3cff */
        /* <DEDUP_REMOVED lines=33> */
[----:B------:R-:W-:-:S04]  /*0cf0*/  UIADD3 UR4, UPT, UPT, UR4, 0x10, URZ ;  /* 0x0000001004047890 */ /* 0x000fc8000fffe0ff */
[----:B------:R-:W-:Y:S01]  /*0d00*/  UISETP.NE.AND UP0, UPT, UR4, 0x20, UPT ;  /* 0x000000200400788c */ /* 0x000fe2000bf05270 */
[----:B---3--:R-:W-:Y:S02]  /*0d10*/  @P0 LOP3.LUT R5, R5, R26, RZ, 0x3c, !PT ;  /* 0x0000001a05050212 */ /* 0x008fe400078e3cff */
[----:B----4-:R-:W-:Y:S02]  /*0d20*/  @P0 LOP3.LUT R7, R7, R24, RZ, 0x3c, !PT ;  /* 0x0000001807070212 */ /* 0x010fe400078e3cff */
[----:B------:R-:W-:Y:S02]  /*0d30*/  @P0 LOP3.LUT R4, R4, R21, RZ, 0x3c, !PT ;  /* 0x0000001504040212 */ /* 0x000fe400078e3cff */
[----:B------:R-:W-:Y:S02]  /*0d40*/  @P0 LOP3.LUT R2, R2, R23, RZ, 0x3c, !PT ;  /* 0x0000001702020212 */ /* 0x000fe400078e3cff */
[----:B--2---:R-:W-:-:S04]  /*0d50*/  @P6 LOP3.LUT R3, R3, R22, RZ, 0x3c, !PT ;  /* 0x0000001603036212 */ /* 0x004fc800078e3cff */
[----:B------:R-:W-:Y:S01]  /*0d60*/  @P0 LOP3.LUT R3, R3, R28, RZ, 0x3c, !PT ;  /* 0x0000001c03030212 */ /* 0x000fe200078e3cff */
[----:B------:R-:W-:Y:S06]  /*0d70*/  BRA.U UP0, `(.L_x_4) ;  /* 0xfffffff5004c7547 */ /* 0x000fec000b83ffff */
[----:B------:R-:W-:-:S05]  /*0d80*/  VIADD R18, R18, 0x1 ;  /* 0x0000000112127836 */ /* 0x000fca0000000000 */
[----:B------:R-:W-:-:S13]  /*0d90*/  ISETP.NE.AND P0, PT, R18, 0x5, PT ;  /* 0x000000051200780c */ /* 0x000fda0003f05270 */
[----:B------:R-:W-:Y:S05]  /*0da0*/  @P0 BRA `(.L_x_5) ;  /* 0xfffffff400300947 */ /* 0x000fea000383ffff */
[----:B------:R0:W-:Y:S01]  /*0db0*/  STL [R1+0x4], R7 ;  /* 0x0000040701007387 */ /* 0x0001e20000100800 */
[----:B------:R-:W-:-:S03]  /*0dc0*/  ISETP.NE.U32.AND P0, PT, R20, 0x1, PT ;  /* 0x000000011400780c */ /* 0x000fc60003f05070 */
[----:B------:R0:W-:Y:S01]  /*0dd0*/  STL.64 [R1+0x8], R4 ;  /* 0x0000080401007387 */ /* 0x0001e20000100a00 */
[----:B------:R-:W-:-:S03]  /*0de0*/  ISETP.NE.AND.EX P0, PT, RZ, RZ, PT, P0 ;  /* 0x000000ffff00720c */ /* 0x000fc60003f05300 */
[----:B------:R0:W-:Y:S10]  /*0df0*/  STL.64 [R1+0x10], R2 ;  /* 0x0000100201007387 */ /* 0x0001f40000100a00 */
[----:B------:R-:W-:Y:S05]  /*0e00*/  @!P0 BRA `(.L_x_3) ;  /* 0x0000001800048947 */ /* 0x000fea0003800000 */
[----:B------:R-:W-:Y:S01]  /*0e10*/  UMOV UR4, URZ ;  /* 0x000000ff00047c82 */ /* 0x000fe20008000000 */
[----:B------:R-:W-:Y:S01]  /*0e20*/  UMOV UR5, URZ ;  /* 0x000000ff00057c82 */ /* 0x000fe20008000000 */
[----:B------:R-:W-:Y:S02]  /*0e30*/  IMAD.MOV.U32 R18, RZ, RZ, RZ ;  /* 0x000000ffff127224 */ /* 0x000fe400078e00ff */
[----:B0-----:R-:W-:Y:S02]  /*0e40*/  IMAD.MOV.U32 R7, RZ, RZ, RZ ;  /* 0x000000ffff077224 */ /* 0x001fe400078e00ff */
[----:B------:R-:W-:Y:S02]  /*0e50*/  IMAD.U32 R3, RZ, RZ, UR4 ;  /* 0x00000004ff037e24 */ /* 0x000fe4000f8e00ff */
[----:B------:R-:W-:Y:S02]  /*0e60*/  IMAD.U32 R2, RZ, RZ, UR5 ;  /* 0x00000005ff027e24 */ /* 0x000fe4000f8e00ff */
[----:B------:R-:W-:-:S02]  /*0e70*/  IMAD.U32 R5, RZ, RZ, UR4 ;  /* 0x00000004ff057e24 */ /* 0x000fc4000f8e00ff */
[----:B------:R-:W-:-:S07]  /*0e80*/  IMAD.U32 R4, RZ, RZ, UR5 ;  /* 0x00000005ff047e24 */ /* 0x000fce000f8e00ff */
.L_x_7:
[----:B------:R-:W-:-:S06]  /*0e90*/  IMAD R17, R18, 0x4, R1 ;  /* 0x0000000412117824 */ /* 0x000fcc00078e0201 */
[----:B------:R-:W5:Y:S01]  /*0ea0*/  LDL R17, [R17+0x4] ;  /* 0x0000040011117983 */ /* 0x000f620000100800 */
[----:B------:R-:W-:Y:S01]  /*0eb0*/  IMAD.SHL.U32 R19, R18, 0x20, RZ ;  /* 0x0000002012137824 */ /* 0x000fe200078e00ff */
[----:B------:R-:W-:-:S06]  /*0ec0*/  UMOV UR4, URZ ;  /* 0x000000ff00047c82 */ /* 0x000fcc0008000000 */
.L_x_6:
        /* <DEDUP_REMOVED lines=181> */
[----:B------:R-:W-:Y:S05]  /*1a20*/  @P0 BRA `(.L_x_3) ;  /* 0x0000000800fc0947 */ /* 0x000fea0003800000 */
[----:B------:R-:W-:Y:S01]  /*1a30*/  UMOV UR4, URZ ;  /* 0x000000ff00047c82 */ /* 0x000fe20008000000 */
[----:B------:R-:W-:Y:S01]  /*1a40*/  UMOV UR5, URZ ;  /* 0x000000ff00057c82 */ /* 0x000fe20008000000 */
[----:B------:R-:W-:Y:S02]  /*1a50*/  IMAD.MOV.U32 R18, RZ, RZ, RZ ;  /* 0x000000ffff127224 */ /* 0x000fe400078e00ff */
[----:B--2---:R-:W-:Y:S02]  /*1a60*/  IMAD.MOV.U32 R7, RZ, RZ, RZ ;  /* 0x000000ffff077224 */ /* 0x004fe400078e00ff */
[----:B------:R-:W-:Y:S02]  /*1a70*/  IMAD.U32 R3, RZ, RZ, UR4 ;  /* 0x00000004ff037e24 */ /* 0x000fe4000f8e00ff */
[----:B------:R-:W-:Y:S02]  /*1a80*/  IMAD.U32 R2, RZ, RZ, UR5 ;  /* 0x00000005ff027e24 */ /* 0x000fe4000f8e00ff */
[----:B------:R-:W-:-:S02]  /*1a90*/  IMAD.U32 R5, RZ, RZ, UR4 ;  /* 0x00000004ff057e24 */ /* 0x000fc4000f8e00ff */
[----:B------:R-:W-:-:S07]  /*1aa0*/  IMAD.U32 R4, RZ, RZ, UR5 ;  /* 0x00000005ff047e24 */ /* 0x000fce000f8e00ff */
.L_x_9:
[----:B------:R-:W-:-:S06]  /*1ab0*/  IMAD R17, R18, 0x4, R1 ;  /* 0x0000000412117824 */ /* 0x000fcc00078e0201 */
[----:B------:R-:W5:Y:S01]  /*1ac0*/  LDL R17, [R17+0x4] ;  /* 0x0000040011117983 */ /* 0x000f620000100800 */
[----:B------:R-:W-:Y:S01]  /*1ad0*/  IMAD.SHL.U32 R19, R18, 0x20, RZ ;  /* 0x0000002012137824 */ /* 0x000fe200078e00ff */
[----:B------:R-:W-:-:S06]  /*1ae0*/  UMOV UR4, URZ ;  /* 0x000000ff00047c82 */ /* 0x000fcc0008000000 */
.L_x_8:
        /* <DEDUP_REMOVED lines=10> */
[----:B------:R-:W4:Y:S04]  /*1b90*/  @!P0 LDG.E R20, desc[UR6][R12.64] ;  /* 0x000000060c148981 */ /* 0x000f28000c1e1900 */
[----:B------:R-:W4:Y:S04]  /*1ba0*/  @P3 LDG.E R21, desc[UR6][R12.64+0x4c] ;  /* 0x00004c060c153981 */ /* 0x000f28000c1e1900 */
[----:B------:R-:W4:Y:S04]  /*1bb0*/  @!P0 LDG.E R23, desc[UR6][R12.64+0xc] ;  /* 0x00000c060c178981 */ /* 0x000f28000c1e1900 */
[----:B------:R-:W4:Y:S01]  /*1bc0*/  @P4 LDG.E R25, desc[UR6][R12.64+0x54] ;  /* 0x000054060c194981 */ /* 0x000f22000c1e1900 */
[----:B--2---:R-:W-:-:S03]  /*1bd0*/  @!P0 LOP3.LUT R3, R3, R22, RZ, 0x3c, !PT ;  /* 0x0000001603038212 */ /* 0x004fc600078e3cff */
[----:B------:R-:W2:Y:S01]  /*1be0*/  @P4 LDG.E R22, desc[UR6][R12.64+0x60] ;  /* 0x000060060c164981 */ /* 0x000ea2000c1e1900 */
[----:B---3--:R-:W-:-:S03]  /*1bf0*/  @P1 LOP3.LUT R3, R3, R26, RZ, 0x3c, !PT ;  /* 0x0000001a03031212 */ /* 0x008fc600078e3cff */
[----:B------:R-:W3:Y:S01]  /*1c00*/  @P5 LDG.E R26, desc[UR6][R12.64+0x74] ;  /* 0x000074060c1a5981 */ /* 0x000ee2000c1e1900 */
[----:B----4-:R-:W-:Y:S02]  /*1c10*/  @P2 LOP3.LUT R3, R3, R28, RZ, 0x3c, !PT ;  /* 0x0000001c03032212 */ /* 0x010fe400078e3cff */
[----:B------:R-:W-:Y:S02]  /*1c20*/  @!P0 LOP3.LUT R7, R7, R20, RZ, 0x3c, !PT ;  /* 0x0000001407078212 */ /* 0x000fe400078e3cff */
[----:B------:R-:W4:Y:S01]  /*1c30*/  @!P0 LDG.E R20, desc[UR6][R12.64+0x8] ;  /* 0x000008060c148981 */ /* 0x000f22000c1e1900 */
[----:B------:R-:W-:-:S03]  /*1c40*/  @P3 LOP3.LUT R3, R3, R21, RZ, 0x3c, !PT ;  /* 0x0000001503033212 */ /* 0x000fc600078e3cff */
[----:B------:R-:W3:Y:S01]  /*1c50*/  @!P0 LDG.E R21, desc[UR6][R12.64+0x4] ;  /* 0x000004060c158981 */ /* 0x000ee2000c1e1900 */
[----:B------:R-:W-:-:S03]  /*1c60*/  @!P0 LOP3.LUT R2, R2, R23, RZ, 0x3c, !PT ;  /* 0x0000001702028212 */ /* 0x000fc600078e3cff */
[----:B------:R-:W3:Y:S01]  /*1c70*/  @P1 LDG.E R23, desc[UR6][R12.64+0x20] ;  /* 0x000020060c171981 */ /* 0x000ee2000c1e1900 */
[----:B--2---:R-:W-:-:S03]  /*1c80*/  @P4 LOP3.LUT R3, R3, R22, RZ, 0x3c, !PT ;  /* 0x0000001603034212 */ /* 0x004fc600078e3cff */
[----:B------:R-:W2:Y:S01]  /*1c90*/  @P1 LDG.E R22, desc[UR6][R12.64+0x1c] ;  /* 0x00001c060c161981 */ /* 0x000ea2000c1e1900 */
[----:B----4-:R-:W-:-:S03]  /*1ca0*/  @!P0 LOP3.LUT R5, R5, R20, RZ, 0x3c, !PT ;  /* 0x0000001405058212 */ /* 0x010fc600078e3cff */
[----:B------:R-:W4:Y:S01]  /*1cb0*/  @P1 LDG.E R20, desc[UR6][R12.64+0x14] ;  /* 0x000014060c141981 */ /* 0x000f22000c1e1900 */
[----:B---3--:R-:W-:-:S03]  /*1cc0*/  @!P0 LOP3.LUT R4, R4, R21, RZ, 0x3c, !PT ;  /* 0x0000001504048212 */ /* 0x008fc600078e3cff */
[----:B------:R-:W3:Y:S01]  /*1cd0*/  @P1 LDG.E R21, desc[UR6][R12.64+0x18] ;  /* 0x000018060c151981 */ /* 0x000ee2000c1e1900 */
[----:B------:R-:W-:-:S03]  /*1ce0*/  @P5 LOP3.LUT R3, R3, R26, RZ, 0x3c, !PT ;  /* 0x0000001a03035212 */ /* 0x000fc600078e3cff */
[----:B------:R-:W3:Y:S01]  /*1cf0*/  @P6 LDG.E R26, desc[UR6][R12.64+0x88] ;  /* 0x000088060c1a6981 */ /* 0x000ee2000c1e1900 */
[----:B------:R-:W-:-:S03]  /*1d00*/  @P1 LOP3.LUT R2, R2, R23, RZ, 0x3c, !PT ;  /* 0x0000001702021212 */ /* 0x000fc600078e3cff */
[----:B------:R-:W3:Y:S01]  /*1d10*/  @P2 LDG.E R23, desc[UR6][R12.64+0x34] ;  /* 0x000034060c172981 */ /* 0x000ee2000c1e1900 */
[----:B--2---:R-:W-:-:S03]  /*1d20*/  @P1 LOP3.LUT R5, R5, R22, RZ, 0x3c, !PT ;  /* 0x0000001605051212 */ /* 0x004fc600078e3cff */
[----:B------:R-:W2:Y:S01]  /*1d30*/  @P2 LDG.E R22, desc[UR6][R12.64+0x30] ;  /* 0x000030060c162981 */ /* 0x000ea2000c1e1900 */
[----:B----4-:R-:W-:-:S03]  /*1d40*/  @P1 LOP3.LUT R7, R7, R20, RZ, 0x3c, !PT ;  /* 0x0000001407071212 */ /* 0x010fc600078e3cff */
[----:B------:R-:W4:Y:S01]  /*1d50*/  @P2 LDG.E R20, desc[UR6][R12.64+0x28] ;  /* 0x000028060c142981 */ /* 0x000f22000c1e1900 */
[----:B---3--:R-:W-:-:S03]  /*1d60*/  @P1 LOP3.LUT R4, R4, R21, RZ, 0x3c, !PT ;  /* 0x0000001504041212 */ /* 0x008fc600078e3cff */
        /* <DEDUP_REMOVED lines=21> */
[----:B------:R-:W-:Y:S02]  /*1ec0*/  @P4 LOP3.LUT R4, R4, R25, RZ, 0x3c, !PT ;  /* 0x0000001904044212 */ /* 0x000fe400078e3cff */
[----:B------:R-:W-:Y:S01]  /*1ed0*/  LOP3.LUT P0, RZ, R24, 0x80, RZ, 0xc0, !PT ;  /* 0x0000008018ff7812 */ /* 0x000fe2000780c0ff */
        /* <DEDUP_REMOVED lines=20> */
[----:B------:R-:W-:Y:S02]  /*2020*/  @P0 LOP3.LUT R3, R3, R26, RZ, 0x3c, !PT ;  /* 0x0000001a03030212 */ /* 0x000fe400078e3cff */
[----:B------:R-:W-:Y:S02]  /*2030*/  @P0 LOP3.LUT R2, R2, R23, RZ, 0x3c, !PT ;  /* 0x0000001702020212 */ /* 0x000fe400078e3cff */
[----:B--2---:R-:W-:Y:S02]  /*2040*/  @P0 LOP3.LUT R5, R5, R22, RZ, 0x3c, !PT ;  /* 0x0000001605050212 */ /* 0x004fe400078e3cff */
[----:B----4-:R-:W-:Y:S02]  /*2050*/  @P0 LOP3.LUT R7, R7, R20, RZ, 0x3c, !PT ;  /* 0x0000001407070212 */ /* 0x010fe400078e3cff */
[----:B---3--:R-:W-:-:S02]  /*2060*/  @P0 LOP3.LUT R4, R4, R21, RZ, 0x3c, !PT ;  /* 0x0000001504040212 */ /* 0x008fc400078e3cff */
[----:B------:R-:W-:-:S13]  /*2070*/  R2P PR, R24.B1, 0x7f ;  /* 0x0000007f18007804 */ /* 0x000fda0000001000 */
[----:B------:R-:W2:Y:S04]  /*2080*/  @P0 LDG.E R20, desc[UR6][R12.64+0xa0] ;  /* 0x0000a0060c140981 */ /* 0x000ea8000c1e1900 */
[----:B------:R-:W3:Y:S04]  /*2090*/  @P0 LDG.E R22, desc[UR6][R12.64+0xa8] ;  /* 0x0000a8060c160981 */ /* 0x000ee8000c1e1900 */
[----:B------:R-:W4:Y:S04]  /*20a0*/  @P0 LDG.E R21, desc[UR6][R12.64+0xa4] ;  /* 0x0000a4060c150981 */ /* 0x000f28000c1e1900 */
        /* <DEDUP_REMOVED lines=13> */
[----:B--2---:R-:W-:Y:S02]  /*2180*/  @P0 LOP3.LUT R3, R3, R20, RZ, 0x3c, !PT ;  /* 0x0000001403030212 */ /* 0x004fe400078e3cff */
[----:B------:R-:W-:Y:S01]  /*2190*/  LOP3.LUT P0, RZ, R24, 0x8000, RZ, 0xc0, !PT ;  /* 0x0000800018ff7812 */ /* 0x000fe2000780c0ff */
[----:B------:R-:W2:Y:S01]  /*21a0*/  @P2 LDG.E R20, desc[UR6][R12.64+0xd8] ;  /* 0x0000d8060c142981 */ /* 0x000ea2000c1e1900 */
[----:B---3--:R-:W-:-:S03]  /*21b0*/  @P1 LOP3.LUT R7, R7, R22, RZ, 0x3c, !PT ;  /* 0x0000001607071212 */ /* 0x008fc600078e3cff */
[----:B------:R-:W3:Y:S04]  /*21c0*/  @P1 LDG.E R22, desc[UR6][R12.64+0xc4] ;  /* 0x0000c4060c161981 */ /* 0x000ee8000c1e1900 */
[----:B------:R-:W2:Y:S01]  /*21d0*/  @P2 LDG.E R24, desc[UR6][R12.64+0xc8] ;  /* 0x0000c8060c182981 */ /* 0x000ea2000c1e1900 */
[----:B------:R-:W-:Y:S02]  /*21e0*/  @P1 LOP3.LUT R4, R4, R25, RZ, 0x3c, !PT ;  /* 0x0000001904041212 */ /* 0x000fe400078e3cff */
[----:B----4-:R-:W-:Y:S01]  /*21f0*/  @P1 LOP3.LUT R2, R2, R21, RZ, 0x3c, !PT ;  /* 0x0000001502021212 */ /* 0x010fe200078e3cff */
[----:B------:R-:W4:Y:S01]  /*2200*/  @P2 LDG.E R25, desc[UR6][R12.64+0xd4] ;  /* 0x0000d4060c192981 */ /* 0x000f22000c1e1900 */
[----:B------:R-:W-:-:S03]  /*2210*/  @P2 LOP3.LUT R4, R4, R23, RZ, 0x3c, !PT ;  /* 0x0000001704042212 */ /* 0x000fc600078e3cff */
[----:B------:R-:W4:Y:S01]  /*2220*/  @P3 LDG.E R21, desc[UR6][R12.64+0xe0] ;  /* 0x0000e0060c153981 */ /* 0x000f22000c1e1900 */
[----:B------:R-:W-:-:S03]  /*2230*/  @P2 LOP3.LUT R5, R5, R26, RZ, 0x3c, !PT ;  /* 0x0000001a05052212 */ /* 0x000fc600078e3cff */
[----:B------:R-:W4:Y:S04]  /*2240*/  @P3 LDG.E R23, desc[UR6][R12.64+0xe8] ;  /* 0x0000e8060c173981 */ /* 0x000f28000c1e1900 */
[----:B------:R-:W4:Y:S01]  /*2250*/  @P3 LDG.E R26, desc[UR6][R12.64+0xec] ;  /* 0x0000ec060c1a3981 */ /* 0x000f22000c1e1900 */
[----:B---3--:R-:W-:-:S03]  /*2260*/  @P1 LOP3.LUT R3, R3, R22, RZ, 0x3c, !PT ;  /* 0x0000001603031212 */ /* 0x008fc600078e3cff */
[----:B------:R-:W3:Y:S01]  /*2270*/  @P3 LDG.E R22, desc[UR6][R12.64+0xdc] ;  /* 0x0000dc060c163981 */ /* 0x000ee2000c1e1900 */
[----:B--2---:R-:W-:-:S03]  /*2280*/  @P2 LOP3.LUT R7, R7, R24, RZ, 0x3c, !PT ;  /* 0x0000001807072212 */ /* 0x004fc600078e3cff */
[----:B------:R-:W2:Y:S01]  /*2290*/  @P3 LDG.E R24, desc[UR6][R12.64+0xe4] ;  /* 0x0000e4060c183981 */ /* 0x000ea2000c1e1900 */
[----:B------:R-:W-:Y:S02]  /*22a0*/  @P2 LOP3.LUT R3, R3, R20, RZ, 0x3c, !PT ;  /* 0x0000001403032212 */ /* 0x000fe400078e3cff */
[----:B----4-:R-:W-:Y:S01]  /*22b0*/  @P2 LOP3.LUT R2, R2, R25, RZ, 0x3c, !PT ;  /* 0x0000001902022212 */ /* 0x010fe200078e3cff */
[----:B------:R-:W4:Y:S01]  /*22c0*/  @P4 LDG.E R20, desc[UR6][R12.64+0xf0] ;  /* 0x0000f0060c144981 */ /* 0x000f22000c1e1900 */
[----:B------:R-:W-:-:S03]  /*22d0*/  @P3 LOP3.LUT R4, R4, R21, RZ, 0x3c, !PT ;  /* 0x0000001504043212 */ /* 0x000fc600078e3cff */
        /* <DEDUP_REMOVED lines=10> */
[----:B----4-:R-:W-:-:S03]  /*2380*/  @P4 LOP3.LUT R7, R7, R20, RZ, 0x3c, !PT ;  /* 0x0000001407074212 */ /* 0x010fc600078e3cff */
[----:B------:R-:W4:Y:S01]  /*2390*/  @P5 LDG.E R20, desc[UR6][R12.64+0x10c] ;  /* 0x00010c060c145981 */ /* 0x000f22000c1e1900 */
[----:B------:R-:W-:-:S03]  /*23a0*/  @P4 LOP3.LUT R4, R4, R21, RZ, 0x3c, !PT ;  /* 0x0000001504044212 */ /* 0x000fc600078e3cff */
[----:B------:R-:W4:Y:S01]  /*23b0*/  @P5 LDG.E R21, desc[UR6][R12.64+0x110] ;  /* 0x000110060c155981 */ /* 0x000f22000c1e1900 */
[----:B------:R-:W-:-:S03]  /*23c0*/  @P4 LOP3.LUT R2, R2, R23, RZ, 0x3c, !PT ;  /* 0x0000001702024212 */ /* 0x000fc600078e3cff */
[----:B------:R-:W4:Y:S01]  /*23d0*/  @P6 LDG.E R23, desc[UR6][R12.64+0x11c] ;  /* 0x00011c060c176981 */ /* 0x000f22000c1e1900 */
[----:B------:R-:W-:-:S03]  /*23e0*/  @P5 LOP3.LUT R7, R7, R26, RZ, 0x3c, !PT ;  /* 0x0000001a07075212 */ /* 0x000fc600078e3cff */
        /* <DEDUP_REMOVED lines=9> */
[----:B------:R-:W4:Y:S04]  /*2480*/  @P6 LDG.E R21, desc[UR6][R12.64+0x124] ;  /* 0x000124060c156981 */ /* 0x000f28000c1e1900 */
[----:B------:R-:W4:Y:S01]  /*2490*/  @P6 LDG.E R20, desc[UR6][R12.64+0x128] ;  /* 0x000128060c146981 */ /* 0x000f22000c1e1900 */
[----:B------:R-:W-:Y:S02]  /*24a0*/  @P6 LOP3.LUT R4, R4, R23, RZ, 0x3c, !PT ;  /* 0x0000001704046212 */ /* 0x000fe400078e3cff */
[----:B------:R-:W-:Y:S01]  /*24b0*/  @P6 LOP3.LUT R5, R5, R26, RZ, 0x3c, !PT ;  /* 0x0000001a05056212 */ /* 0x000fe200078e3cff */
[----:B------:R-:W4:Y:S04]  /*24c0*/  @P0 LDG.E R23, desc[UR6][R12.64+0x130] ;  /* 0x000130060c170981 */ /* 0x000f28000c1e1900 */
[----:B------:R-:W4:Y:S01]  /*24d0*/  @P0 LDG.E R26, desc[UR6][R12.64+0x13c] ;  /* 0x00013c060c1a0981 */ /* 0x000f22000c1e1900 */
[----:B---3--:R-:W-:-:S03]  /*24e0*/  @P5 LOP3.LUT R3, R3, R22, RZ, 0x3c, !PT ;  /* 0x0000001603035212 */ /* 0x008fc600078e3cff */
[----:B------:R-:W3:Y:S01]  /*24f0*/  @P0 LDG.E R22, desc[UR6][R12.64+0x12c] ;  /* 0x00012c060c160981 */ /* 0x000ee2000c1e1900 */
[----:B--2---:R-:W-:-:S03]  /*2500*/  @P6 LOP3.LUT R7, R7, R24, RZ, 0x3c, !PT ;  /* 0x0000001807076212 */ /* 0x004fc600078e3cff */
[----:B------:R-:W2:Y:S01]  /*2510*/  @P0 LDG.E R24, desc[UR6][R12.64+0x134] ;  /* 0x000134060c180981 */ /* 0x000ea2000c1e1900 */
[----:B------:R-:W-:-:S04]  /*2520*/  UIADD3 UR4, UPT, UPT, UR4, 0x10, URZ ;  /* 0x0000001004047890 */ /* 0x000fc8000fffe0ff */
[----:B------:R-:W-:Y:S01]  /*2530*/  UISETP.NE.AND UP0, UPT, UR4, 0x20, UPT ;  /* 0x000000200400788c */ /* 0x000fe2000bf05270 */
[----:B----4-:R-:W-:Y:S02]  /*2540*/  @P6 LOP3.LUT R2, R2, R21, RZ, 0x3c, !PT ;  /* 0x0000001502026212 */ /* 0x010fe400078e3cff */
[----:B------:R-:W-:Y:S02]  /*2550*/  @P6 LOP3.LUT R3, R3, R20, RZ, 0x3c, !PT ;  /* 0x0000001403036212 */ /* 0x000fe400078e3cff */
[----:B------:R-:W-:Y:S02]  /*2560*/  @P0 LOP3.LUT R2, R2, R25, RZ, 0x3c, !PT ;  /* 0x0000001902020212 */ /* 0x000fe400078e3cff */
[----:B------:R-:W-:Y:S02]  /*2570*/  @P0 LOP3.LUT R4, R4, R23, RZ, 0x3c, !PT ;  /* 0x0000001704040212 */ /* 0x000fe400078e3cff */
[----:B------:R-:W-:Y:S02]  /*2580*/  @P0 LOP3.LUT R3, R3, R26, RZ, 0x3c, !PT ;  /* 0x0000001a03030212 */ /* 0x000fe400078e3cff */
[----:B---3--:R-:W-:-:S02]  /*2590*/  @P0 LOP3.LUT R7, R7, R22, RZ, 0x3c, !PT ;  /* 0x0000001607070212 */ /* 0x008fc400078e3cff */
[----:B--2---:R-:W-:Y:S01]  /*25a0*/  @P0 LOP3.LUT R5, R5, R24, RZ, 0x3c, !PT ;  /* 0x0000001805050212 */ /* 0x004fe200078e3cff */
[----:B------:R-:W-:Y:S06]  /*25b0*/  BRA.U UP0, `(.L_x_8) ;  /* 0xfffffff5004c7547 */ /* 0x000fec000b83ffff */
[----:B------:R-:W-:-:S05]  /*25c0*/  VIADD R18, R18, 0x1 ;  /* 0x0000000112127836 */ /* 0x000fca0000000000 */
[----:B------:R-:W-:-:S13]  /*25d0*/  ISETP.NE.AND P0, PT, R18, 0x5, PT ;  /* 0x000000051200780c */ /* 0x000fda0003f05270 */
[----:B------:R-:W-:Y:S05]  /*25e0*/  @P0 BRA `(.L_x_9) ;  /* 0xfffffff400300947 */ /* 0x000fea000383ffff */
[----:B------:R3:W-:Y:S04]  /*25f0*/  STL [R1+0x4], R7 ;  /* 0x0000040701007387 */ /* 0x0007e80000100800 */
[----:B------:R3:W-:Y:S04]  /*2600*/  STL.64 [R1+0x8], R4 ;  /* 0x0000080401007387 */ /* 0x0007e80000100a00 */
[----:B------:R3:W-:Y:S02]  /*2610*/  STL.64 [R1+0x10], R2 ;  /* 0x0000100201007387 */ /* 0x0007e40000100a00 */
.L_x_3:
[----:B------:R-:W-:Y:S05]  /*2620*/  BSYNC.RECONVERGENT B1 ;  /* 0x0000000000017941 */ /* 0x000fea0003800200 */
.L_x_2:
[C---:B------:R-:W-:Y:S01]  /*2630*/  ISETP.GT.U32.AND P0, PT, R14.reuse, 0x3, PT ;  /* 0x000000030e00780c */ /* 0x040fe20003f04070 */
[----:B------:R-:W-:Y:S01]  /*2640*/  VIADD R9, R9, 0x1 ;  /* 0x0000000109097836 */ /* 0x000fe20000000000 */
[--C-:B------:R-:W-:Y:S02]  /*2650*/  SHF.R.U64 R14, R14, 0x2, R15.reuse ;  /* 0x000000020e0e7819 */ /* 0x100fe4000000120f */
[----:B------:R-:W-:Y:S02]  /*2660*/  ISETP.GT.U32.AND.EX P0, PT, R15, RZ, PT, P0 ;  /* 0x000000ff0f00720c */ /* 0x000fe40003f04100 */
[----:B------:R-:W-:-:S11]  /*2670*/  SHF.R.U32.HI R15, RZ, 0x2, R15 ;  /* 0x00000002ff0f7819 */ /* 0x000fd6000001160f */
[----:B------:R-:W-:Y:S05]  /*2680*/  @P0 BRA `(.L_x_10) ;  /* 0xffffffd800cc0947 */ /* 0x000fea000383ffff */
.L_x_1:
[----:B------:R-:W-:Y:S05]  /*2690*/  BSYNC.RECONVERGENT B0 ;  /* 0x0000000000007941 */ /* 0x000fea0003800200 */
.L_x_0:
[----:B------:R-:W4:Y:S01]  /*26a0*/  LDCU.64 UR8, c[0x0][0x388] ;  /* 0x00007100ff0877ac */ /* 0x000f220008000a00 */
[----:B------:R-:W0:Y:S01]  /*26b0*/  S2R R9, SR_TID.X ;  /* 0x0000000000097919 */ /* 0x000e220000002100 */
[----:B------:R-:W-:Y:S01]  /*26c0*/  SHF.R.S32.HI R10, RZ, 0x1f, R8 ;  /* 0x0000001fff0a7819 */ /* 0x000fe20000011408 */
[----:B------:R-:W-:Y:S01]  /*26d0*/  BSSY.RECONVERGENT B0, `(.L_x_11) ;  /* 0x000002e000007945 */ /* 0x000fe20003800200 */
[----:B----4-:R-:W-:-:S04]  /*26e0*/  ISETP.GE.U32.AND P0, PT, R8, UR8, PT ;  /* 0x0000000808007c0c */ /* 0x010fc8000bf06070 */
[----:B------:R-:W-:Y:S01]  /*26f0*/  ISETP.GE.AND.EX P0, PT, R10, UR9, PT, P0 ;  /* 0x000000090a007c0c */ /* 0x000fe2000bf06300 */
[----:B------:R-:W-:-:S12]  /*2700*/  IMAD.MOV.U32 R10, RZ, RZ, RZ ;  /* 0x000000ffff0a7224 */ /* 0x000fd800078e00ff */
[----:B0-----:R-:W-:Y:S05]  /*2710*/  @P0 BRA `(.L_x_12) ;  /* 0x0000000000a40947 */ /* 0x001fea0003800000 */
[----:B------:R-:W1:Y:S01]  /*2720*/  LDCU UR4, c[0x0][0x370] ;  /* 0x00006e00ff0477ac */ /* 0x000e620008000800 */
[----:B------:R-:W-:Y:S02]  /*2730*/  IMAD.MOV.U32 R12, RZ, RZ, R7 ;  /* 0x000000ffff0c7224 */ /* 0x000fe400078e0007 */
[----:B------:R-:W-:Y:S02]  /*2740*/  IMAD.MOV.U32 R14, RZ, RZ, R4 ;  /* 0x000000ffff0e7224 */ /* 0x000fe400078e0004 */
[----:B------:R-:W-:Y:S02]  /*2750*/  IMAD.MOV.U32 R10, RZ, RZ, RZ ;  /* 0x000000ffff0a7224 */ /* 0x000fe400078e00ff */
[----:B-123--:R-:W-:-:S07]  /*2760*/  IMAD R7, R0, UR4, RZ ;  /* 0x0000000400077c24 */ /* 0x00efce000f8e02ff */
.L_x_13:
[----:B------:R-:W-:Y:S01]  /*2770*/  SHF.R.U32.HI R4, RZ, 0x2, R12 ;  /* 0x00000002ff047819 */ /* 0x000fe2000001160c */
[----:B------:R-:W-:Y:S01]  /*2780*/  IMAD.SHL.U32 R11, R3, 0x10, RZ ;  /* 0x00000010030b7824 */ /* 0x000fe200078e00ff */
[----:B------:R-:W-:Y:S01]  /*2790*/  SHF.R.U32.HI R13, RZ, 0x2, R14 ;  /* 0x00000002ff0d7819 */ /* 0x000fe2000001160e */
[----:B------:R-:W-:Y:S01]  /*27a0*/  IMAD.IADD R8, R7, 0x1, R8 ;  /* 0x0000000107087824 */ /* 0x000fe200078e0208 */
[----:B------:R-:W-:Y:S02]  /*27b0*/  LOP3.LUT R4, R4, R12, RZ, 0x3c, !PT ;  /* 0x0000000c04047212 */ /* 0x000fe400078e3cff */
[----:B------:R-:W-:Y:S01]  /*27c0*/  LOP3.LUT R13, R13, R14, RZ, 0x3c, !PT ;  /* 0x0000000e0d0d7212 */ /* 0x000fe200078e3cff */
[----:B------:R-:W-:Y:S01]  /*27d0*/  IMAD.MOV.U32 R14, RZ, RZ, 0x2f800000 ;  /* 0x2f800000ff0e7424 */ /* 0x000fe200078e00ff */
[----:B------:R-:W-:Y:S01]  /*27e0*/  ISETP.GE.U32.AND P0, PT, R8, UR8, PT ;  /* 0x0000000808007c0c */ /* 0x000fe2000bf06070 */
[----:B------:R-:W-:-:S05]  /*27f0*/  IMAD.SHL.U32 R12, R4, 0x2, RZ ;  /* 0x00000002040c7824 */ /* 0x000fca00078e00ff */
[----:B------:R-:W-:Y:S01]  /*2800*/  LOP3.LUT R12, R4, R12, R11, 0x96, !PT ;  /* 0x0000000c040c7212 */ /* 0x000fe200078e960b */
[----:B------:R-:W-:Y:S02]  /*2810*/  IMAD.MOV.U32 R4, RZ, RZ, R2 ;  /* 0x000000ffff047224 */ /* 0x000fe400078e0002 */
[----:B------:R-:W-:Y:S01]  /*2820*/  IMAD.SHL.U32 R11, R13, 0x2, RZ ;  /* 0x000000020d0b7824 */ /* 0x000fe200078e00ff */
[----:B------:R-:W-:-:S05]  /*2830*/  LOP3.LUT R2, R12, R3, RZ, 0x3c, !PT ;  /* 0x000000030c027212 */ /* 0x000fca00078e3cff */
[----:B------:R-:W-:-:S05]  /*2840*/  IMAD.SHL.U32 R12, R2, 0x10, RZ ;  /* 0x00000010020c7824 */ /* 0x000fca00078e00ff */
[----:B------:R-:W-:Y:S02]  /*2850*/  LOP3.LUT R13, R13, R11, R12, 0x96, !PT ;  /* 0x0000000b0d0d7212 */ /* 0x000fe400078e960c */
[C---:B------:R-:W-:Y:S01]  /*2860*/  IADD3 R11, PT, PT, R6.reuse, 0x587c5, R2 ;  /* 0x000587c5060b7810 */ /* 0x040fe20007ffe002 */
[----:B------:R-:W-:Y:S01]  /*2870*/  VIADD R6, R6, 0xb0f8a ;  /* 0x000b0f8a06067836 */ /* 0x000fe20000000000 */
[----:B------:R-:W-:Y:S02]  /*2880*/  LOP3.LUT R13, R13, R2, RZ, 0x3c, !PT ;  /* 0x000000020d0d7212 */ /* 0x000fe400078e3cff */
[----:B------:R-:W-:-:S03]  /*2890*/  I2FP.F32.U32 R11, R11 ;  /* 0x0000000b000b7245 */ /* 0x000fc60000201000 */
[----:B------:R-:W-:Y:S02]  /*28a0*/  IMAD.IADD R12, R13, 0x1, R6 ;  /* 0x000000010d0c7824 */ /* 0x000fe400078e0206 */
[----:B------:R-:W-:-:S03]  /*28b0*/  FFMA R11, R11, R14, 1.1641532182693481445e-10 ;  /* 0x2f0000000b0b7423 */ /* 0x000fc6000000000e */
[----:B------:R-:W-:-:S05]  /*28c0*/  I2FP.F32.U32 R12, R12 ;  /* 0x0000000c000c7245 */ /* 0x000fca0000201000 */
[----:B------:R-:W-:Y:S01]  /*28d0*/  FFMA R12, R12, R14, 1.1641532182693481445e-10 ;  /* 0x2f0000000c0c7423 */ /* 0x000fe2000000000e */
[----:B------:R-:W-:-:S03]  /*28e0*/  IMAD.MOV.U32 R14, RZ, RZ, R4 ;  /* 0x000000ffff0e7224 */ /* 0x000fc600078e0004 */
[----:B------:R-:W-:-:S04]  /*28f0*/  FMUL R12, R12, R12 ;  /* 0x0000000c0c0c7220 */ /* 0x000fc80000400000 */
[----:B------:R-:W-:Y:S01]  /*2900*/  FFMA R12, R11, R11, R12 ;  /* 0x0000000b0b0c7223 */ /* 0x000fe2000000000c */
[----:B------:R-:W-:-:S04]  /*2910*/  VIADD R11, R10, 0x1 ;  /* 0x000000010a0b7836 */ /* 0x000fc80000000000 */
[----:B------:R-:W-:Y:S02]  /*2920*/  FSETP.GTU.AND P1, PT, R12, 1, PT ;  /* 0x3f8000000c00780b */ /* 0x000fe40003f2c000 */
[----:B------:R-:W-:-:S04]  /*2930*/  SHF.R.S32.HI R12, RZ, 0x1f, R8 ;  /* 0x0000001fff0c7819 */ /* 0x000fc80000011408 */
[----:B------:R-:W-:Y:S01]  /*2940*/  ISETP.GE.AND.EX P0, PT, R12, UR9, PT, P0 ;  /* 0x000000090c007c0c */ /* 0x000fe2000bf06300 */
[----:B------:R-:W-:Y:S02]  /*2950*/  IMAD.MOV.U32 R12, RZ, RZ, R5 ;  /* 0x000000ffff0c7224 */ /* 0x000fe400078e0005 */
[----:B------:R-:W-:Y:S02]  /*2960*/  IMAD.MOV.U32 R5, RZ, RZ, R3 ;  /* 0x000000ffff057224 */ /* 0x000fe400078e0003 */
[----:B------:R-:W-:Y:S02]  /*2970*/  IMAD.MOV.U32 R3, RZ, RZ, R13 ;  /* 0x000000ffff037224 */ /* 0x000fe400078e000d */
[----:B------:R-:W-:-:S04]  /*2980*/  @P1 IMAD.MOV R11, RZ, RZ, R10 ;  /* 0x000000ffff0b1224 */ /* 0x000fc800078e020a */
[----:B------:R-:W-:Y:S02]  /*2990*/  IMAD.MOV.U32 R10, RZ, RZ, R11 ;  /* 0x000000ffff0a7224 */ /* 0x000fe400078e000b */
[----:B------:R-:W-:Y:S05]  /*29a0*/  @!P0 BRA `(.L_x_13) ;  /* 0xfffffffc00708947 */ /* 0x000fea000383ffff */
.L_x_12:
[----:B------:R-:W-:Y:S05]  /*29b0*/  BSYNC.RECONVERGENT B0 ;  /* 0x0000000000007941 */ /* 0x000fea0003800200 */
.L_x_11:
[----:B------:R-:W0:Y:S01]  /*29c0*/  S2UR UR5, SR_CgaCtaId ;  /* 0x00000000000579c3 */ /* 0x000e220000008800 */
[----:B------:R-:W-:Y:S01]  /*29d0*/  UMOV UR4, 0x400 ;  /* 0x0000040000047882 */ /* 0x000fe20000000000 */
[----:B------:R-:W-:Y:S02]  /*29e0*/  ISETP.GE.U32.AND P0, PT, R0, 0x2, PT ;  /* 0x000000020000780c */ /* 0x000fe40003f06070 */
[----:B------:R-:W-:Y:S01]  /*29f0*/  ISETP.NE.AND P1, PT, R9, RZ, PT ;  /* 0x000000ff0900720c */ /* 0x000fe20003f25270 */
[----:B0-----:R-:W-:-:S06]  /*2a00*/  ULEA UR4, UR5, UR4, 0x18 ;  /* 0x0000000405047291 */ /* 0x001fcc000f8ec0ff */
[----:B-123--:R-:W-:-:S05]  /*2a10*/  LEA R3, R9, UR4, 0x2 ;  /* 0x0000000409037c11 */ /* 0x00efca000f8e10ff */
[----:B------:R0:W-:Y:S01]  /*2a20*/  STS [R3], R10 ;  /* 0x0000000a03007388 */ /* 0x0001e20000000800 */
[----:B------:R-:W-:Y:S06]  /*2a30*/  BAR.SYNC.DEFER_BLOCKING 0x0 ;  /* 0x0000000000007b1d */ /* 0x000fec0000010000 */
[----:B------:R-:W-:Y:S05]  /*2a40*/  @!P0 BRA `(.L_x_14) ;  /* 0x00000000002c8947 */ /* 0x000fea0003800000 */
.L_x_15:
[----:B------:R-:W-:-:S04]  /*2a50*/  SHF.R.U32.HI R6, RZ, 0x1, R0 ;  /* 0x00000001ff067819 */ /* 0x000fc80000011600 */
[----:B------:R-:W-:-:S13]  /*2a60*/  ISETP.GE.U32.AND P0, PT, R9, R6, PT ;  /* 0x000000060900720c */ /* 0x000fda0003f06070 */
[----:B------:R-:W-:Y:S01]  /*2a70*/  @!P0 IMAD R2, R6, 0x4, R3 ;  /* 0x0000000406028824 */ /* 0x000fe200078e0203 */
[----:B------:R-:W-:Y:S05]  /*2a80*/  @!P0 LDS R5, [R3] ;  /* 0x0000000003058984 */ /* 0x000fea0000000800 */
[----:B------:R-:W1:Y:S02]  /*2a90*/  @!P0 LDS R2, [R2] ;  /* 0x0000000002028984 */ /* 0x000e640000000800 */
[----:B-1----:R-:W-:-:S05]  /*2aa0*/  @!P0 IMAD.IADD R4, R2, 0x1, R5 ;  /* 0x0000000102048824 */ /* 0x002fca00078e0205 */
[----:B------:R1:W-:Y:S01]  /*2ab0*/  @!P0 STS [R3], R4 ;  /* 0x0000000403008388 */ /* 0x0003e20000000800 */
[----:B------:R-:W-:Y:S01]  /*2ac0*/  BAR.SYNC.DEFER_BLOCKING 0x0 ;  /* 0x0000000000007b1d */ /* 0x000fe20000010000 */
[----:B------:R-:W-:Y:S01]  /*2ad0*/  ISETP.GT.U32.AND P0, PT, R0, 0x3, PT ;  /* 0x000000030000780c */ /* 0x000fe20003f04070 */
[----:B------:R-:W-:-:S12]  /*2ae0*/  IMAD.MOV.U32 R0, RZ, RZ, R6 ;  /* 0x000000ffff007224 */ /* 0x000fd800078e0006 */
[----:B-1----:R-:W-:Y:S05]  /*2af0*/  @P0 BRA `(.L_x_15) ;  /* 0xfffffffc00d40947 */ /* 0x002fea000383ffff */
.L_x_14:
[----:B------:R-:W-:Y:S05]  /*2b00*/  @P1 EXIT ;  /* 0x000000000000194d */ /* 0x000fea0003800000 */
[----:B------:R-:W1:Y:S01]  /*2b10*/  S2UR UR5, SR_CgaCtaId ;  /* 0x00000000000579c3 */ /* 0x000e620000008800 */
[----:B------:R-:W-:-:S07]  /*2b20*/  UMOV UR4, 0x400 ;  /* 0x0000040000047882 */ /* 0x000fce0000000000 */
[----:B0-----:R-:W0:Y:S01]  /*2b30*/  LDC.64 R2, c[0x0][0x380] ;  /* 0x0000e000ff027b82 */ /* 0x001e220000000a00 */
[----:B-1----:R-:W-:Y:S01]  /*2b40*/  ULEA UR4, UR5, UR4, 0x18 ;  /* 0x0000000405047291 */ /* 0x002fe2000f8ec0ff */
[----:B0-----:R-:W-:-:S08]  /*2b50*/  IMAD.WIDE.U32 R16, R16, 0x4, R2 ;  /* 0x0000000410107825 */ /* 0x001fd000078e0002 */
[----:B------:R-:W0:Y:S04]  /*2b60*/  LDS R5, [UR4] ;  /* 0x00000004ff057984 */ /* 0x000e280008000800 */
[----:B0-----:R-:W-:Y:S01]  /*2b70*/  STG.E desc[UR6][R16.64], R5 ;  /* 0x0000000510007986 */ /* 0x001fe2000c101906 */
[----:B------:R-:W-:Y:S05]  /*2b80*/  EXIT ;  /* 0x000000000000794d */ /* 0x000fea0003800000 */
.L_x_16:
[----:B------:R-:W-:-:S00]  /*2b90*/  BRA `(.L_x_16) ;  /* 0xfffffffc00fc7947 */ /* 0x000fc0000383ffff */
[----:B------:R-:W-:-:S00]  /*2ba0*/  NOP ;  /* 0x0000000000007918 */ /* 0x000fc00000000000 */
        /* <DEDUP_REMOVED lines=13> */
.L_x_17:


//--------------------- .nv.global.init           --------------------------
	.section	.nv.global.init,"aw",@progbits
	.align	4
.nv.global.init:
	.type		mrg32k3aM1SubSeq,@object
	.size		mrg32k3aM1SubSeq,(mrg32k3aM2SubSeq - mrg32k3aM1SubSeq)
mrg32k3aM1SubSeq:
        /*0000*/ 	.byte	0x0b, 0xcc, 0xee, 0x04, 0x73, 0x29, 0x8b, 0x6f, 0xf6, 0x53, 0x03, 0xf6, 0x23, 0xf6, 0xea, 0xda
        /* <DEDUP_REMOVED lines=125> */
	.type		mrg32k3aM2SubSeq,@object
	.size		mrg32k3aM2SubSeq,(mrg32k3aM1 - mrg32k3aM2SubSeq)
mrg32k3aM2SubSeq:
        /* <DEDUP_REMOVED lines=126> */
	.type		mrg32k3aM1,@object
	.size		mrg32k3aM1,(mrg32k3aM1Seq - mrg32k3aM1)
mrg32k3aM1:
        /* <DEDUP_REMOVED lines=144> */
	.type		mrg32k3aM1Seq,@object
	.size		mrg32k3aM1Seq,(mrg32k3aM2 - mrg32k3aM1Seq)
mrg32k3aM1Seq:
        /* <DEDUP_REMOVED lines=144> */
	.type		mrg32k3aM2,@object
	.size		mrg32k3aM2,(mrg32k3aM2Seq - mrg32k3aM2)
mrg32k3aM2:
        /* <DEDUP_REMOVED lines=144> */
	.type		mrg32k3aM2Seq,@object
	.size		mrg32k3aM2Seq,(precalc_xorwow_matrix - mrg32k3aM2Seq)
mrg32k3aM2Seq:
        /* <DEDUP_REMOVED lines=144> */
	.type		precalc_xorwow_matrix,@object
	.size		precalc_xorwow_matrix,(precalc_xorwow_offset_matrix - precalc_xorwow_matrix)
precalc_xorwow_matrix:
        /* <DEDUP_REMOVED lines=6400> */
	.type		precalc_xorwow_offset_matrix,@object
	.size		precalc_xorwow_offset_matrix,(.L_1 - precalc_xorwow_offset_matrix)
precalc_xorwow_offset_matrix:
        /* <DEDUP_REMOVED lines=6400> */
.L_1:


//--------------------- .nv.shared._Z16monteCarloKernelPilm --------------------------
	.section	.nv.shared._Z16monteCarloKernelPilm,"aw",@nobits
	.sectionflags	@""
	.align	16
	.zero		1024


//--------------------- .nv.shared.reserved.0     --------------------------
	.section	.nv.shared.reserved.0,"aw",@nobits
	.weak		__nv_reservedSMEM_offset_0_alias
	.size		__nv_reservedSMEM_offset_0_alias, 0, 64
	.other		__nv_reservedSMEM_offset_0_alias,@"STO_CUDA_RESERVED_SHARED STV_DEFAULT"
__nv_reservedSMEM_offset_0_alias:
	.zero		0
	.zero		64


//--------------------- .nv.constant0._Z16monteCarloKernelPilm --------------------------
	.section	.nv.constant0._Z16monteCarloKernelPilm,"a",@progbits
	.sectionflags	@""
	.align	4
.nv.constant0._Z16monteCarloKernelPilm:
	.zero		920


//--------------------- SYMBOLS --------------------------

	.type		.nv.reservedSmem.offset0,@object
	.size		.nv.reservedSmem.offset0,0x4
	.type		.nv.reservedSmem.cap,@object
	.size		.nv.reservedSmem.cap,0x4
